//
// Generated by NVIDIA NVVM Compiler
//
// Compiler Build ID: CL-36424714
// Cuda compilation tools, release 13.0, V13.0.88
// Based on NVVM 20.0.0
//

.version 9.0
.target sm_100
.address_size 64

	// .globl	_Z27find_top_n_probes_kernel_ipPKfiiiPi
.extern .shared .align 16 .b8 smem_probes[];
.extern .shared .align 16 .b8 smem_candidates[];

.visible .entry _Z27find_top_n_probes_kernel_ipPKfiiiPi(
	.param .u64 .ptr .align 1 _Z27find_top_n_probes_kernel_ipPKfiiiPi_param_0,
	.param .u32 _Z27find_top_n_probes_kernel_ipPKfiiiPi_param_1,
	.param .u32 _Z27find_top_n_probes_kernel_ipPKfiiiPi_param_2,
	.param .u32 _Z27find_top_n_probes_kernel_ipPKfiiiPi_param_3,
	.param .u64 .ptr .align 1 _Z27find_top_n_probes_kernel_ipPKfiiiPi_param_4
)
{
	.reg .pred 	%p<46>;
	.reg .b32 	%r<166>;
	.reg .b32 	%f<14>;
	.reg .b64 	%rd<36>;

	ld.param.u64 	%rd8, [_Z27find_top_n_probes_kernel_ipPKfiiiPi_param_0];
	ld.param.u32 	%r74, [_Z27find_top_n_probes_kernel_ipPKfiiiPi_param_1];
	ld.param.u32 	%r72, [_Z27find_top_n_probes_kernel_ipPKfiiiPi_param_2];
	ld.param.u32 	%r73, [_Z27find_top_n_probes_kernel_ipPKfiiiPi_param_3];
	ld.param.u64 	%rd9, [_Z27find_top_n_probes_kernel_ipPKfiiiPi_param_4];
	cvta.to.global.u64 	%rd1, %rd8;
	cvta.to.global.u64 	%rd2, %rd9;
	mov.u32 	%r1, %ctaid.x;
	setp.ge.s32 	%p1, %r1, %r74;
	@%p1 bra 	$L__BB0_61;
	cvt.u64.u32 	%rd10, %r1;
	cvt.s64.s32 	%rd11, %r72;
	mul.lo.s64 	%rd3, %rd11, %rd10;
	cvt.s64.s32 	%rd12, %r73;
	mul.lo.s64 	%rd4, %rd12, %rd10;
	mov.u32 	%r2, %tid.x;
	mul.lo.s32 	%r75, %r73, %r2;
	shl.b32 	%r76, %r75, 3;
	mov.u32 	%r77, smem_probes;
	add.s32 	%r3, %r77, %r76;
	setp.lt.s32 	%p2, %r73, 1;
	@%p2 bra 	$L__BB0_14;
	and.b32  	%r4, %r73, 15;
	setp.lt.u32 	%p3, %r73, 16;
	mov.b32 	%r144, 0;
	@%p3 bra 	$L__BB0_5;
	and.b32  	%r144, %r73, 2147483632;
	mov.b32 	%r151, 0;
$L__BB0_4:
	.pragma "nounroll";
	shl.b32 	%r80, %r151, 3;
	add.s32 	%r81, %r3, %r80;
	mov.b32 	%r82, -1;
	mov.b32 	%r83, -1073741824;
	st.shared.v2.u32 	[%r81], {%r83, %r82};
	st.shared.v2.u32 	[%r81+8], {%r83, %r82};
	st.shared.v2.u32 	[%r81+16], {%r83, %r82};
	st.shared.v2.u32 	[%r81+24], {%r83, %r82};
	st.shared.v2.u32 	[%r81+32], {%r83, %r82};
	st.shared.v2.u32 	[%r81+40], {%r83, %r82};
	st.shared.v2.u32 	[%r81+48], {%r83, %r82};
	st.shared.v2.u32 	[%r81+56], {%r83, %r82};
	st.shared.v2.u32 	[%r81+64], {%r83, %r82};
	st.shared.v2.u32 	[%r81+72], {%r83, %r82};
	st.shared.v2.u32 	[%r81+80], {%r83, %r82};
	st.shared.v2.u32 	[%r81+88], {%r83, %r82};
	st.shared.v2.u32 	[%r81+96], {%r83, %r82};
	st.shared.v2.u32 	[%r81+104], {%r83, %r82};
	st.shared.v2.u32 	[%r81+112], {%r83, %r82};
	st.shared.v2.u32 	[%r81+120], {%r83, %r82};
	add.s32 	%r151, %r151, 16;
	setp.eq.s32 	%p4, %r151, %r144;
	@%p4 bra 	$L__BB0_5;
	bra.uni 	$L__BB0_4;
$L__BB0_5:
	setp.eq.s32 	%p5, %r4, 0;
	@%p5 bra 	$L__BB0_14;
	and.b32  	%r7, %r73, 7;
	setp.lt.u32 	%p6, %r4, 8;
	@%p6 bra 	$L__BB0_8;
	shl.b32 	%r84, %r144, 3;
	add.s32 	%r85, %r3, %r84;
	mov.b32 	%r86, -1;
	mov.b32 	%r87, -1073741824;
	st.shared.v2.u32 	[%r85], {%r87, %r86};
	st.shared.v2.u32 	[%r85+8], {%r87, %r86};
	st.shared.v2.u32 	[%r85+16], {%r87, %r86};
	st.shared.v2.u32 	[%r85+24], {%r87, %r86};
	st.shared.v2.u32 	[%r85+32], {%r87, %r86};
	st.shared.v2.u32 	[%r85+40], {%r87, %r86};
	st.shared.v2.u32 	[%r85+48], {%r87, %r86};
	st.shared.v2.u32 	[%r85+56], {%r87, %r86};
	add.s32 	%r144, %r144, 8;
$L__BB0_8:
	setp.eq.s32 	%p7, %r7, 0;
	@%p7 bra 	$L__BB0_14;
	and.b32  	%r10, %r73, 3;
	setp.lt.u32 	%p8, %r7, 4;
	@%p8 bra 	$L__BB0_11;
	shl.b32 	%r88, %r144, 3;
	add.s32 	%r89, %r3, %r88;
	mov.b32 	%r90, -1;
	mov.b32 	%r91, -1073741824;
	st.shared.v2.u32 	[%r89], {%r91, %r90};
	st.shared.v2.u32 	[%r89+8], {%r91, %r90};
	st.shared.v2.u32 	[%r89+16], {%r91, %r90};
	st.shared.v2.u32 	[%r89+24], {%r91, %r90};
	add.s32 	%r144, %r144, 4;
$L__BB0_11:
	setp.eq.s32 	%p9, %r10, 0;
	@%p9 bra 	$L__BB0_14;
	mov.b32 	%r148, 0;
$L__BB0_13:
	.pragma "nounroll";
	shl.b32 	%r93, %r144, 3;
	add.s32 	%r94, %r3, %r93;
	mov.b32 	%r95, -1;
	mov.b32 	%r96, -1073741824;
	st.shared.v2.u32 	[%r94], {%r96, %r95};
	add.s32 	%r144, %r144, 1;
	add.s32 	%r148, %r148, 1;
	setp.ne.s32 	%p10, %r148, %r10;
	@%p10 bra 	$L__BB0_13;
$L__BB0_14:
	setp.ge.s32 	%p11, %r2, %r72;
	shl.b32 	%r97, %r73, 3;
	add.s32 	%r98, %r3, %r97;
	add.s32 	%r17, %r98, 4;
	@%p11 bra 	$L__BB0_27;
	setp.lt.s32 	%p12, %r73, 2;
	mov.u32 	%r18, %ntid.x;
	mov.u32 	%r149, %r2;
	@%p12 bra 	$L__BB0_16;
	bra.uni 	$L__BB0_21;
$L__BB0_16:
	ld.shared.u32 	%r152, [%r17+-8];
	mov.u32 	%r153, %r2;
$L__BB0_17:
	cvt.s64.s32 	%rd13, %r153;
	add.s64 	%rd14, %rd3, %rd13;
	shl.b64 	%rd15, %rd14, 2;
	add.s64 	%rd16, %rd1, %rd15;
	ld.global.f32 	%f3, [%rd16];
	setp.eq.s32 	%p13, %r152, -1;
	@%p13 bra 	$L__BB0_19;
	ld.shared.f32 	%f9, [%r17+-12];
	setp.leu.f32 	%p14, %f3, %f9;
	@%p14 bra 	$L__BB0_20;
$L__BB0_19:
	mov.b32 	%r99, %f3;
	st.shared.v2.u32 	[%r17+-12], {%r99, %r153};
	mov.u32 	%r152, %r153;
$L__BB0_20:
	add.s32 	%r153, %r153, %r18;
	setp.lt.s32 	%p15, %r153, %r72;
	@%p15 bra 	$L__BB0_17;
	bra.uni 	$L__BB0_27;
$L__BB0_21:
	cvt.s64.s32 	%rd17, %r149;
	add.s64 	%rd18, %rd3, %rd17;
	shl.b64 	%rd19, %rd18, 2;
	add.s64 	%rd20, %rd1, %rd19;
	ld.global.f32 	%f1, [%rd20];
	ld.shared.u32 	%r100, [%r17+-8];
	setp.eq.s32 	%p16, %r100, -1;
	@%p16 bra 	$L__BB0_23;
	ld.shared.f32 	%f10, [%r17+-12];
	setp.leu.f32 	%p17, %f1, %f10;
	@%p17 bra 	$L__BB0_26;
$L__BB0_23:
	mov.b32 	%r21, %f1;
	st.shared.v2.u32 	[%r17+-12], {%r21, %r149};
	mov.u32 	%r150, %r73;
$L__BB0_24:
	shl.b32 	%r101, %r150, 3;
	add.s32 	%r26, %r3, %r101;
	ld.shared.f32 	%f2, [%r26+-16];
	setp.leu.f32 	%p18, %f1, %f2;
	@%p18 bra 	$L__BB0_26;
	add.s32 	%r27, %r150, -1;
	ld.shared.u32 	%r102, [%r26+-12];
	mov.b32 	%r103, %f2;
	st.shared.v2.u32 	[%r26+-8], {%r103, %r102};
	st.shared.v2.u32 	[%r26+-16], {%r21, %r149};
	setp.gt.s32 	%p19, %r150, 2;
	mov.u32 	%r150, %r27;
	@%p19 bra 	$L__BB0_24;
$L__BB0_26:
	add.s32 	%r149, %r149, %r18;
	setp.lt.s32 	%p20, %r149, %r72;
	@%p20 bra 	$L__BB0_21;
$L__BB0_27:
	bar.sync 	0;
	setp.ne.s32 	%p21, %r2, 0;
	@%p21 bra 	$L__BB0_61;
	mov.u32 	%r35, %ntid.x;
	setp.lt.u32 	%p22, %r35, 2;
	@%p22 bra 	$L__BB0_49;
	setp.lt.s32 	%p23, %r73, 1;
	@%p23 bra 	$L__BB0_61;
	setp.eq.s32 	%p24, %r73, 1;
	@%p24 bra 	$L__BB0_39;
	add.s32 	%r107, %r97, %r77;
	add.s32 	%r36, %r107, -16;
	mov.b32 	%r157, 1;
$L__BB0_32:
	mul.lo.s32 	%r44, %r157, %r73;
	mov.b32 	%r158, 0;
$L__BB0_33:
	add.s32 	%r109, %r44, %r158;
	shl.b32 	%r110, %r109, 3;
	add.s32 	%r112, %r77, %r110;
	add.s32 	%r46, %r112, 4;
	ld.shared.u32 	%r47, [%r112+4];
	setp.eq.s32 	%p25, %r47, -1;
	@%p25 bra 	$L__BB0_48;
	ld.shared.u32 	%r113, [%r17+-8];
	setp.eq.s32 	%p26, %r113, -1;
	ld.shared.f32 	%f5, [%r46+-4];
	@%p26 bra 	$L__BB0_36;
	ld.shared.f32 	%f11, [%r17+-12];
	setp.leu.f32 	%p27, %f5, %f11;
	@%p27 bra 	$L__BB0_47;
$L__BB0_36:
	mov.b32 	%r48, %f5;
	st.shared.v2.u32 	[%r17+-12], {%r48, %r47};
	mov.u32 	%r159, %r36;
	mov.u32 	%r160, %r73;
$L__BB0_37:
	ld.shared.u32 	%r54, [%r159+4];
	setp.ne.s32 	%p28, %r54, -1;
	@%p28 bra 	$L__BB0_45;
	ld.shared.f32 	%f13, [%r159];
	bra.uni 	$L__BB0_46;
$L__BB0_39:
	add.s32 	%r156, %r77, 12;
	neg.s32 	%r155, %r35;
$L__BB0_40:
	ld.shared.u32 	%r40, [%r156];
	setp.eq.s32 	%p33, %r40, -1;
	@%p33 bra 	$L__BB0_44;
	ld.shared.u32 	%r117, [%r17+-8];
	setp.eq.s32 	%p34, %r117, -1;
	ld.shared.f32 	%f4, [%r156+-4];
	@%p34 bra 	$L__BB0_43;
	ld.shared.f32 	%f12, [%r17+-12];
	setp.leu.f32 	%p35, %f4, %f12;
	@%p35 bra 	$L__BB0_44;
$L__BB0_43:
	mov.b32 	%r118, %f4;
	st.shared.v2.u32 	[%r17+-12], {%r118, %r40};
$L__BB0_44:
	add.s32 	%r156, %r156, 8;
	add.s32 	%r155, %r155, 1;
	setp.eq.s32 	%p36, %r155, -1;
	@%p36 bra 	$L__BB0_49;
	bra.uni 	$L__BB0_40;
$L__BB0_45:
	ld.shared.f32 	%f13, [%r159];
	setp.leu.f32 	%p29, %f5, %f13;
	@%p29 bra 	$L__BB0_47;
$L__BB0_46:
	mov.b32 	%r114, %f13;
	st.shared.v2.u32 	[%r159+8], {%r114, %r54};
	st.shared.v2.u32 	[%r159], {%r48, %r47};
	add.s32 	%r159, %r159, -8;
	setp.gt.s32 	%p30, %r160, 2;
	add.s32 	%r160, %r160, -1;
	@%p30 bra 	$L__BB0_37;
$L__BB0_47:
	add.s32 	%r158, %r158, 1;
	setp.ne.s32 	%p31, %r158, %r73;
	@%p31 bra 	$L__BB0_33;
$L__BB0_48:
	add.s32 	%r157, %r157, 1;
	setp.ne.s32 	%p32, %r157, %r35;
	@%p32 bra 	$L__BB0_32;
$L__BB0_49:
	setp.lt.s32 	%p37, %r73, 1;
	@%p37 bra 	$L__BB0_61;
	and.b32  	%r59, %r73, 7;
	setp.lt.u32 	%p38, %r73, 8;
	mov.b32 	%r164, 0;
	@%p38 bra 	$L__BB0_53;
	and.b32  	%r164, %r73, 2147483640;
	neg.s32 	%r162, %r164;
	shl.b64 	%rd21, %rd4, 2;
	add.s64 	%rd22, %rd21, %rd2;
	add.s64 	%rd35, %rd22, 16;
	add.s32 	%r161, %r77, 36;
$L__BB0_52:
	.pragma "nounroll";
	ld.shared.u32 	%r122, [%r161+-32];
	st.global.u32 	[%rd35+-16], %r122;
	ld.shared.u32 	%r123, [%r161+-24];
	st.global.u32 	[%rd35+-12], %r123;
	ld.shared.u32 	%r124, [%r161+-16];
	st.global.u32 	[%rd35+-8], %r124;
	ld.shared.u32 	%r125, [%r161+-8];
	st.global.u32 	[%rd35+-4], %r125;
	ld.shared.u32 	%r126, [%r161];
	st.global.u32 	[%rd35], %r126;
	ld.shared.u32 	%r127, [%r161+8];
	st.global.u32 	[%rd35+4], %r127;
	ld.shared.u32 	%r128, [%r161+16];
	st.global.u32 	[%rd35+8], %r128;
	ld.shared.u32 	%r129, [%r161+24];
	st.global.u32 	[%rd35+12], %r129;
	add.s32 	%r162, %r162, 8;
	add.s32 	%r161, %r161, 64;
	add.s64 	%rd35, %rd35, 32;
	setp.ne.s32 	%p39, %r162, 0;
	@%p39 bra 	$L__BB0_52;
$L__BB0_53:
	setp.eq.s32 	%p40, %r59, 0;
	@%p40 bra 	$L__BB0_61;
	and.b32  	%r67, %r73, 3;
	setp.lt.u32 	%p41, %r59, 4;
	@%p41 bra 	$L__BB0_56;
	shl.b32 	%r130, %r164, 3;
	add.s32 	%r131, %r3, %r130;
	ld.shared.u32 	%r132, [%r131+4];
	cvt.u64.u32 	%rd23, %r164;
	add.s64 	%rd24, %rd4, %rd23;
	shl.b64 	%rd25, %rd24, 2;
	add.s64 	%rd26, %rd2, %rd25;
	st.global.u32 	[%rd26], %r132;
	ld.shared.u32 	%r133, [%r131+12];
	st.global.u32 	[%rd26+4], %r133;
	ld.shared.u32 	%r134, [%r131+20];
	st.global.u32 	[%rd26+8], %r134;
	ld.shared.u32 	%r135, [%r131+28];
	st.global.u32 	[%rd26+12], %r135;
	add.s32 	%r164, %r164, 4;
$L__BB0_56:
	setp.eq.s32 	%p42, %r67, 0;
	@%p42 bra 	$L__BB0_61;
	setp.eq.s32 	%p43, %r67, 1;
	@%p43 bra 	$L__BB0_59;
	shl.b32 	%r136, %r164, 3;
	add.s32 	%r137, %r3, %r136;
	ld.shared.u32 	%r138, [%r137+4];
	cvt.u64.u32 	%rd27, %r164;
	add.s64 	%rd28, %rd4, %rd27;
	shl.b64 	%rd29, %rd28, 2;
	add.s64 	%rd30, %rd2, %rd29;
	st.global.u32 	[%rd30], %r138;
	ld.shared.u32 	%r139, [%r137+12];
	st.global.u32 	[%rd30+4], %r139;
	add.s32 	%r164, %r164, 2;
$L__BB0_59:
	and.b32  	%r140, %r73, 1;
	setp.eq.b32 	%p44, %r140, 1;
	not.pred 	%p45, %p44;
	@%p45 bra 	$L__BB0_61;
	shl.b32 	%r141, %r164, 3;
	add.s32 	%r142, %r3, %r141;
	ld.shared.u32 	%r143, [%r142+4];
	cvt.u64.u32 	%rd31, %r164;
	add.s64 	%rd32, %rd4, %rd31;
	shl.b64 	%rd33, %rd32, 2;
	add.s64 	%rd34, %rd2, %rd33;
	st.global.u32 	[%rd34], %r143;
$L__BB0_61:
	ret;

}
	// .globl	_Z30intra_cluster_search_kernel_ipPKfS0_PKiS2_S2_S2_iiiiimP10ResultPair
.visible .entry _Z30intra_cluster_search_kernel_ipPKfS0_PKiS2_S2_S2_iiiiimP10ResultPair(
	.param .u64 .ptr .align 1 _Z30intra_cluster_search_kernel_ipPKfS0_PKiS2_S2_S2_iiiiimP10ResultPair_param_0,
	.param .u64 .ptr .align 1 _Z30intra_cluster_search_kernel_ipPKfS0_PKiS2_S2_S2_iiiiimP10ResultPair_param_1,
	.param .u64 .ptr .align 1 _Z30intra_cluster_search_kernel_ipPKfS0_PKiS2_S2_S2_iiiiimP10ResultPair_param_2,
	.param .u64 .ptr .align 1 _Z30intra_cluster_search_kernel_ipPKfS0_PKiS2_S2_S2_iiiiimP10ResultPair_param_3,
	.param .u64 .ptr .align 1 _Z30intra_cluster_search_kernel_ipPKfS0_PKiS2_S2_S2_iiiiimP10ResultPair_param_4,
	.param .u64 .ptr .align 1 _Z30intra_cluster_search_kernel_ipPKfS0_PKiS2_S2_S2_iiiiimP10ResultPair_param_5,
	.param .u32 _Z30intra_cluster_search_kernel_ipPKfS0_PKiS2_S2_S2_iiiiimP10ResultPair_param_6,
	.param .u32 _Z30intra_cluster_search_kernel_ipPKfS0_PKiS2_S2_S2_iiiiimP10ResultPair_param_7,
	.param .u32 _Z30intra_cluster_search_kernel_ipPKfS0_PKiS2_S2_S2_iiiiimP10ResultPair_param_8,
	.param .u32 _Z30intra_cluster_search_kernel_ipPKfS0_PKiS2_S2_S2_iiiiimP10ResultPair_param_9,
	.param .u32 _Z30intra_cluster_search_kernel_ipPKfS0_PKiS2_S2_S2_iiiiimP10ResultPair_param_10,
	.param .u64 _Z30intra_cluster_search_kernel_ipPKfS0_PKiS2_S2_S2_iiiiimP10ResultPair_param_11,
	.param .u64 .ptr .align 1 _Z30intra_cluster_search_kernel_ipPKfS0_PKiS2_S2_S2_iiiiimP10ResultPair_param_12
)
{
	.reg .pred 	%p<82>;
	.reg .b16 	%rs<15>;
	.reg .b32 	%r<339>;
	.reg .b32 	%f<151>;
	.reg .b64 	%rd<102>;

	ld.param.u64 	%rd24, [_Z30intra_cluster_search_kernel_ipPKfS0_PKiS2_S2_S2_iiiiimP10ResultPair_param_0];
	ld.param.u64 	%rd25, [_Z30intra_cluster_search_kernel_ipPKfS0_PKiS2_S2_S2_iiiiimP10ResultPair_param_1];
	ld.param.u64 	%rd26, [_Z30intra_cluster_search_kernel_ipPKfS0_PKiS2_S2_S2_iiiiimP10ResultPair_param_2];
	ld.param.u64 	%rd27, [_Z30intra_cluster_search_kernel_ipPKfS0_PKiS2_S2_S2_iiiiimP10ResultPair_param_3];
	ld.param.u64 	%rd28, [_Z30intra_cluster_search_kernel_ipPKfS0_PKiS2_S2_S2_iiiiimP10ResultPair_param_4];
	ld.param.u64 	%rd22, [_Z30intra_cluster_search_kernel_ipPKfS0_PKiS2_S2_S2_iiiiimP10ResultPair_param_5];
	ld.param.u32 	%r90, [_Z30intra_cluster_search_kernel_ipPKfS0_PKiS2_S2_S2_iiiiimP10ResultPair_param_6];
	ld.param.u32 	%r86, [_Z30intra_cluster_search_kernel_ipPKfS0_PKiS2_S2_S2_iiiiimP10ResultPair_param_7];
	ld.param.u32 	%r87, [_Z30intra_cluster_search_kernel_ipPKfS0_PKiS2_S2_S2_iiiiimP10ResultPair_param_8];
	ld.param.u32 	%r88, [_Z30intra_cluster_search_kernel_ipPKfS0_PKiS2_S2_S2_iiiiimP10ResultPair_param_9];
	ld.param.u64 	%rd29, [_Z30intra_cluster_search_kernel_ipPKfS0_PKiS2_S2_S2_iiiiimP10ResultPair_param_12];
	cvta.to.global.u64 	%rd1, %rd24;
	cvta.to.global.u64 	%rd2, %rd25;
	cvta.to.global.u64 	%rd3, %rd28;
	cvta.to.global.u64 	%rd4, %rd27;
	cvta.to.global.u64 	%rd5, %rd26;
	cvta.to.global.u64 	%rd6, %rd22;
	cvta.to.global.u64 	%rd7, %rd29;
	mov.u32 	%r1, %ctaid.x;
	setp.ge.s32 	%p1, %r1, %r90;
	@%p1 bra 	$L__BB1_40;
	cvt.u64.u32 	%rd8, %r1;
	cvt.s64.s32 	%rd9, %r86;
	mul.lo.s64 	%rd10, %rd9, %rd8;
	cvt.s64.s32 	%rd30, %r88;
	mul.lo.s64 	%rd11, %rd30, %rd8;
	setp.lt.s32 	%p2, %r88, 1;
	mov.f32 	%f138, 0fC0000000;
	mov.b32 	%r308, -1;
	@%p2 bra 	$L__BB1_11;
	mov.u32 	%r2, %tid.x;
	setp.gt.s32 	%p3, %r86, 0;
	mov.u32 	%r3, %ntid.x;
	@%p3 bra 	$L__BB1_41;
	mov.b32 	%r308, -1;
	mov.f32 	%f138, 0fC0000000;
	mov.b32 	%r312, 0;
	ld.param.u32 	%r300, [_Z30intra_cluster_search_kernel_ipPKfS0_PKiS2_S2_S2_iiiiimP10ResultPair_param_10];
$L__BB1_4:
	cvt.u64.u32 	%rd31, %r312;
	add.s64 	%rd32, %rd11, %rd31;
	shl.b64 	%rd33, %rd32, 2;
	add.s64 	%rd34, %rd6, %rd33;
	ld.global.u32 	%r27, [%rd34];
	setp.lt.s32 	%p4, %r27, 0;
	setp.ge.s32 	%p5, %r27, %r300;
	or.pred  	%p6, %p4, %p5;
	@%p6 bra 	$L__BB1_10;
	cvt.u64.u32 	%rd15, %r27;
	mul.wide.u32 	%rd35, %r27, 4;
	add.s64 	%rd36, %rd4, %rd35;
	ld.global.u32 	%r28, [%rd36];
	setp.ge.s32 	%p7, %r2, %r28;
	@%p7 bra 	$L__BB1_10;
	shl.b64 	%rd37, %rd15, 2;
	add.s64 	%rd38, %rd5, %rd37;
	ld.global.s32 	%rd16, [%rd38];
	mov.u32 	%r314, %r2;
$L__BB1_7:
	ld.param.u64 	%rd99, [_Z30intra_cluster_search_kernel_ipPKfS0_PKiS2_S2_S2_iiiiimP10ResultPair_param_11];
	cvt.s64.s32 	%rd39, %r314;
	add.s64 	%rd17, %rd39, %rd16;
	setp.ge.u64 	%p8, %rd17, %rd99;
	setp.geu.f32 	%p9, %f138, 0f00000000;
	or.pred  	%p10, %p8, %p9;
	@%p10 bra 	$L__BB1_9;
	shl.b64 	%rd40, %rd17, 2;
	add.s64 	%rd41, %rd3, %rd40;
	ld.global.u32 	%r308, [%rd41];
	mov.f32 	%f138, 0f00000000;
$L__BB1_9:
	add.s32 	%r314, %r314, %r3;
	setp.lt.s32 	%p11, %r314, %r28;
	@%p11 bra 	$L__BB1_7;
$L__BB1_10:
	add.s32 	%r312, %r312, 1;
	setp.ne.s32 	%p12, %r312, %r88;
	@%p12 bra 	$L__BB1_4;
$L__BB1_11:
	mov.u32 	%r101, %tid.x;
	shl.b32 	%r102, %r101, 3;
	mov.u32 	%r103, smem_candidates;
	add.s32 	%r104, %r103, %r102;
	mov.b32 	%r105, %f138;
	st.shared.v2.u32 	[%r104], {%r105, %r308};
	bar.sync 	0;
	setp.ne.s32 	%p29, %r101, 0;
	setp.lt.s32 	%p30, %r87, 1;
	or.pred  	%p31, %p29, %p30;
	@%p31 bra 	$L__BB1_40;
	mov.u32 	%r37, %ntid.x;
	add.s32 	%r38, %r37, -2;
	cvt.u16.u32 	%rs1, %r37;
	mov.b32 	%r319, 0;
	mov.b16 	%rs13, 0;
	mov.u16 	%rs14, %rs13;
$L__BB1_13:
	mov.u32 	%r39, %r319;
	not.b32 	%r107, %r39;
	add.s32 	%r40, %r37, %r107;
	add.s32 	%r319, %r39, 1;
	setp.ge.u32 	%p32, %r319, %r37;
	mov.u32 	%r333, %r39;
	@%p32 bra 	$L__BB1_28;
	sub.s32 	%r109, %r38, %r39;
	setp.lt.u32 	%p33, %r109, 15;
	mov.u32 	%r328, %r319;
	mov.u32 	%r333, %r39;
	@%p33 bra 	$L__BB1_18;
	and.b32  	%r110, %r40, -16;
	neg.s32 	%r321, %r110;
	shl.b32 	%r111, %r39, 3;
	add.s32 	%r113, %r103, %r111;
	add.s32 	%r320, %r113, 64;
	mov.u32 	%r322, %r39;
	mov.u32 	%r333, %r39;
$L__BB1_16:
	.pragma "nounroll";
	add.s32 	%r114, %r322, 1;
	ld.shared.f32 	%f72, [%r320+-56];
	shl.b32 	%r115, %r333, 3;
	add.s32 	%r117, %r103, %r115;
	ld.shared.f32 	%f73, [%r117];
	setp.gt.f32 	%p34, %f72, %f73;
	selp.b32 	%r118, %r114, %r333, %p34;
	ld.shared.f32 	%f74, [%r320+-48];
	shl.b32 	%r119, %r118, 3;
	add.s32 	%r120, %r103, %r119;
	ld.shared.f32 	%f75, [%r120];
	setp.gt.f32 	%p35, %f74, %f75;
	add.s32 	%r121, %r322, 2;
	selp.b32 	%r122, %r121, %r118, %p35;
	ld.shared.f32 	%f76, [%r320+-40];
	shl.b32 	%r123, %r122, 3;
	add.s32 	%r124, %r103, %r123;
	ld.shared.f32 	%f77, [%r124];
	setp.gt.f32 	%p36, %f76, %f77;
	add.s32 	%r125, %r322, 3;
	selp.b32 	%r126, %r125, %r122, %p36;
	ld.shared.f32 	%f78, [%r320+-32];
	shl.b32 	%r127, %r126, 3;
	add.s32 	%r128, %r103, %r127;
	ld.shared.f32 	%f79, [%r128];
	setp.gt.f32 	%p37, %f78, %f79;
	add.s32 	%r129, %r322, 4;
	selp.b32 	%r130, %r129, %r126, %p37;
	ld.shared.f32 	%f80, [%r320+-24];
	shl.b32 	%r131, %r130, 3;
	add.s32 	%r132, %r103, %r131;
	ld.shared.f32 	%f81, [%r132];
	setp.gt.f32 	%p38, %f80, %f81;
	add.s32 	%r133, %r322, 5;
	selp.b32 	%r134, %r133, %r130, %p38;
	ld.shared.f32 	%f82, [%r320+-16];
	shl.b32 	%r135, %r134, 3;
	add.s32 	%r136, %r103, %r135;
	ld.shared.f32 	%f83, [%r136];
	setp.gt.f32 	%p39, %f82, %f83;
	add.s32 	%r137, %r322, 6;
	selp.b32 	%r138, %r137, %r134, %p39;
	ld.shared.f32 	%f84, [%r320+-8];
	shl.b32 	%r139, %r138, 3;
	add.s32 	%r140, %r103, %r139;
	ld.shared.f32 	%f85, [%r140];
	setp.gt.f32 	%p40, %f84, %f85;
	add.s32 	%r141, %r322, 7;
	selp.b32 	%r142, %r141, %r138, %p40;
	ld.shared.f32 	%f86, [%r320];
	shl.b32 	%r143, %r142, 3;
	add.s32 	%r144, %r103, %r143;
	ld.shared.f32 	%f87, [%r144];
	setp.gt.f32 	%p41, %f86, %f87;
	add.s32 	%r145, %r322, 8;
	selp.b32 	%r146, %r145, %r142, %p41;
	ld.shared.f32 	%f88, [%r320+8];
	shl.b32 	%r147, %r146, 3;
	add.s32 	%r148, %r103, %r147;
	ld.shared.f32 	%f89, [%r148];
	setp.gt.f32 	%p42, %f88, %f89;
	add.s32 	%r149, %r322, 9;
	selp.b32 	%r150, %r149, %r146, %p42;
	ld.shared.f32 	%f90, [%r320+16];
	shl.b32 	%r151, %r150, 3;
	add.s32 	%r152, %r103, %r151;
	ld.shared.f32 	%f91, [%r152];
	setp.gt.f32 	%p43, %f90, %f91;
	add.s32 	%r153, %r322, 10;
	selp.b32 	%r154, %r153, %r150, %p43;
	ld.shared.f32 	%f92, [%r320+24];
	shl.b32 	%r155, %r154, 3;
	add.s32 	%r156, %r103, %r155;
	ld.shared.f32 	%f93, [%r156];
	setp.gt.f32 	%p44, %f92, %f93;
	add.s32 	%r157, %r322, 11;
	selp.b32 	%r158, %r157, %r154, %p44;
	ld.shared.f32 	%f94, [%r320+32];
	shl.b32 	%r159, %r158, 3;
	add.s32 	%r160, %r103, %r159;
	ld.shared.f32 	%f95, [%r160];
	setp.gt.f32 	%p45, %f94, %f95;
	add.s32 	%r161, %r322, 12;
	selp.b32 	%r162, %r161, %r158, %p45;
	ld.shared.f32 	%f96, [%r320+40];
	shl.b32 	%r163, %r162, 3;
	add.s32 	%r164, %r103, %r163;
	ld.shared.f32 	%f97, [%r164];
	setp.gt.f32 	%p46, %f96, %f97;
	add.s32 	%r165, %r322, 13;
	selp.b32 	%r166, %r165, %r162, %p46;
	ld.shared.f32 	%f98, [%r320+48];
	shl.b32 	%r167, %r166, 3;
	add.s32 	%r168, %r103, %r167;
	ld.shared.f32 	%f99, [%r168];
	setp.gt.f32 	%p47, %f98, %f99;
	add.s32 	%r169, %r322, 14;
	selp.b32 	%r170, %r169, %r166, %p47;
	ld.shared.f32 	%f100, [%r320+56];
	shl.b32 	%r171, %r170, 3;
	add.s32 	%r172, %r103, %r171;
	ld.shared.f32 	%f101, [%r172];
	setp.gt.f32 	%p48, %f100, %f101;
	add.s32 	%r173, %r322, 15;
	selp.b32 	%r174, %r173, %r170, %p48;
	ld.shared.f32 	%f102, [%r320+64];
	shl.b32 	%r175, %r174, 3;
	add.s32 	%r176, %r103, %r175;
	ld.shared.f32 	%f103, [%r176];
	setp.gt.f32 	%p49, %f102, %f103;
	add.s32 	%r322, %r322, 16;
	selp.b32 	%r333, %r322, %r174, %p49;
	add.s32 	%r321, %r321, 16;
	add.s32 	%r320, %r320, 128;
	setp.ne.s32 	%p50, %r321, 0;
	@%p50 bra 	$L__BB1_16;
	add.s32 	%r328, %r322, 1;
$L__BB1_18:
	and.b32  	%r177, %r40, 15;
	setp.eq.s32 	%p51, %r177, 0;
	@%p51 bra 	$L__BB1_28;
	not.b16 	%rs9, %rs14;
	add.s16 	%rs10, %rs9, %rs1;
	cvt.u32.u16 	%r179, %rs10;
	and.b32  	%r59, %r179, 15;
	add.s32 	%r180, %r59, -1;
	setp.lt.u32 	%p52, %r180, 7;
	@%p52 bra 	$L__BB1_21;
	shl.b32 	%r181, %r328, 3;
	add.s32 	%r183, %r103, %r181;
	ld.shared.f32 	%f104, [%r183];
	shl.b32 	%r184, %r333, 3;
	add.s32 	%r185, %r103, %r184;
	ld.shared.f32 	%f105, [%r185];
	setp.gt.f32 	%p53, %f104, %f105;
	selp.b32 	%r186, %r328, %r333, %p53;
	add.s32 	%r187, %r328, 1;
	ld.shared.f32 	%f106, [%r183+8];
	shl.b32 	%r188, %r186, 3;
	add.s32 	%r189, %r103, %r188;
	ld.shared.f32 	%f107, [%r189];
	setp.gt.f32 	%p54, %f106, %f107;
	selp.b32 	%r190, %r187, %r186, %p54;
	add.s32 	%r191, %r328, 2;
	ld.shared.f32 	%f108, [%r183+16];
	shl.b32 	%r192, %r190, 3;
	add.s32 	%r193, %r103, %r192;
	ld.shared.f32 	%f109, [%r193];
	setp.gt.f32 	%p55, %f108, %f109;
	selp.b32 	%r194, %r191, %r190, %p55;
	add.s32 	%r195, %r328, 3;
	ld.shared.f32 	%f110, [%r183+24];
	shl.b32 	%r196, %r194, 3;
	add.s32 	%r197, %r103, %r196;
	ld.shared.f32 	%f111, [%r197];
	setp.gt.f32 	%p56, %f110, %f111;
	selp.b32 	%r198, %r195, %r194, %p56;
	add.s32 	%r199, %r328, 4;
	ld.shared.f32 	%f112, [%r183+32];
	shl.b32 	%r200, %r198, 3;
	add.s32 	%r201, %r103, %r200;
	ld.shared.f32 	%f113, [%r201];
	setp.gt.f32 	%p57, %f112, %f113;
	selp.b32 	%r202, %r199, %r198, %p57;
	add.s32 	%r203, %r328, 5;
	ld.shared.f32 	%f114, [%r183+40];
	shl.b32 	%r204, %r202, 3;
	add.s32 	%r205, %r103, %r204;
	ld.shared.f32 	%f115, [%r205];
	setp.gt.f32 	%p58, %f114, %f115;
	selp.b32 	%r206, %r203, %r202, %p58;
	add.s32 	%r207, %r328, 6;
	ld.shared.f32 	%f116, [%r183+48];
	shl.b32 	%r208, %r206, 3;
	add.s32 	%r209, %r103, %r208;
	ld.shared.f32 	%f117, [%r209];
	setp.gt.f32 	%p59, %f116, %f117;
	selp.b32 	%r210, %r207, %r206, %p59;
	add.s32 	%r211, %r328, 7;
	ld.shared.f32 	%f118, [%r183+56];
	shl.b32 	%r212, %r210, 3;
	add.s32 	%r213, %r103, %r212;
	ld.shared.f32 	%f119, [%r213];
	setp.gt.f32 	%p60, %f118, %f119;
	selp.b32 	%r333, %r211, %r210, %p60;
	add.s32 	%r328, %r328, 8;
$L__BB1_21:
	and.b32  	%r214, %r59, 7;
	setp.eq.s32 	%p61, %r214, 0;
	@%p61 bra 	$L__BB1_28;
	not.b16 	%rs11, %rs13;
	add.s16 	%rs12, %rs11, %rs1;
	cvt.u32.u16 	%r216, %rs12;
	and.b32  	%r217, %r216, 7;
	and.b32  	%r65, %r216, 3;
	add.s32 	%r218, %r217, -1;
	setp.lt.u32 	%p62, %r218, 3;
	@%p62 bra 	$L__BB1_24;
	shl.b32 	%r219, %r328, 3;
	add.s32 	%r221, %r103, %r219;
	ld.shared.f32 	%f120, [%r221];
	shl.b32 	%r222, %r333, 3;
	add.s32 	%r223, %r103, %r222;
	ld.shared.f32 	%f121, [%r223];
	setp.gt.f32 	%p63, %f120, %f121;
	selp.b32 	%r224, %r328, %r333, %p63;
	add.s32 	%r225, %r328, 1;
	ld.shared.f32 	%f122, [%r221+8];
	shl.b32 	%r226, %r224, 3;
	add.s32 	%r227, %r103, %r226;
	ld.shared.f32 	%f123, [%r227];
	setp.gt.f32 	%p64, %f122, %f123;
	selp.b32 	%r228, %r225, %r224, %p64;
	add.s32 	%r229, %r328, 2;
	ld.shared.f32 	%f124, [%r221+16];
	shl.b32 	%r230, %r228, 3;
	add.s32 	%r231, %r103, %r230;
	ld.shared.f32 	%f125, [%r231];
	setp.gt.f32 	%p65, %f124, %f125;
	selp.b32 	%r232, %r229, %r228, %p65;
	add.s32 	%r233, %r328, 3;
	ld.shared.f32 	%f126, [%r221+24];
	shl.b32 	%r234, %r232, 3;
	add.s32 	%r235, %r103, %r234;
	ld.shared.f32 	%f127, [%r235];
	setp.gt.f32 	%p66, %f126, %f127;
	selp.b32 	%r333, %r233, %r232, %p66;
	add.s32 	%r328, %r328, 4;
$L__BB1_24:
	setp.eq.s32 	%p67, %r65, 0;
	@%p67 bra 	$L__BB1_28;
	shl.b32 	%r236, %r328, 3;
	add.s32 	%r71, %r103, %r236;
	ld.shared.f32 	%f128, [%r71];
	shl.b32 	%r238, %r333, 3;
	add.s32 	%r239, %r103, %r238;
	ld.shared.f32 	%f129, [%r239];
	setp.gt.f32 	%p68, %f128, %f129;
	selp.b32 	%r333, %r328, %r333, %p68;
	setp.eq.s32 	%p69, %r65, 1;
	@%p69 bra 	$L__BB1_28;
	add.s32 	%r240, %r328, 1;
	ld.shared.f32 	%f130, [%r71+8];
	shl.b32 	%r241, %r333, 3;
	add.s32 	%r243, %r103, %r241;
	ld.shared.f32 	%f131, [%r243];
	setp.gt.f32 	%p70, %f130, %f131;
	selp.b32 	%r333, %r240, %r333, %p70;
	setp.eq.s32 	%p71, %r65, 2;
	@%p71 bra 	$L__BB1_28;
	add.s32 	%r244, %r328, 2;
	ld.shared.f32 	%f132, [%r71+16];
	shl.b32 	%r245, %r333, 3;
	add.s32 	%r247, %r103, %r245;
	ld.shared.f32 	%f133, [%r247];
	setp.gt.f32 	%p72, %f132, %f133;
	selp.b32 	%r333, %r244, %r333, %p72;
$L__BB1_28:
	shl.b32 	%r248, %r39, 3;
	add.s32 	%r250, %r103, %r248;
	ld.shared.v2.u32 	{%r251, %r252}, [%r250];
	shl.b32 	%r253, %r333, 3;
	add.s32 	%r254, %r103, %r253;
	ld.shared.v2.u32 	{%r255, %r256}, [%r254];
	st.shared.v2.u32 	[%r250], {%r255, %r256};
	st.shared.v2.u32 	[%r254], {%r251, %r252};
	setp.eq.s32 	%p73, %r319, %r87;
	add.s16 	%rs14, %rs14, 1;
	add.s16 	%rs13, %rs13, 1;
	@%p73 bra 	$L__BB1_29;
	bra.uni 	$L__BB1_13;
$L__BB1_29:
	cvt.u64.u32 	%rd83, %r87;
	mul.lo.s64 	%rd18, %rd83, %rd8;
	and.b32  	%r44, %r87, 7;
	setp.lt.u32 	%p74, %r87, 8;
	mov.b32 	%r336, 0;
	@%p74 bra 	$L__BB1_32;
	and.b32  	%r336, %r87, 2147483640;
	neg.s32 	%r335, %r336;
	shl.b64 	%rd84, %rd18, 3;
	add.s64 	%rd85, %rd84, %rd7;
	add.s64 	%rd101, %rd85, 32;
	add.s32 	%r334, %r103, 32;
$L__BB1_31:
	.pragma "nounroll";
	ld.shared.v4.u32 	{%r260, %r261, %r262, %r263}, [%r334+-32];
	st.global.u32 	[%rd101+-32], %r260;
	st.global.u32 	[%rd101+-28], %r261;
	st.global.u32 	[%rd101+-24], %r262;
	st.global.u32 	[%rd101+-20], %r263;
	ld.shared.v4.u32 	{%r264, %r265, %r266, %r267}, [%r334+-16];
	st.global.u32 	[%rd101+-16], %r264;
	st.global.u32 	[%rd101+-12], %r265;
	st.global.u32 	[%rd101+-8], %r266;
	st.global.u32 	[%rd101+-4], %r267;
	ld.shared.v4.u32 	{%r268, %r269, %r270, %r271}, [%r334];
	st.global.u32 	[%rd101], %r268;
	st.global.u32 	[%rd101+4], %r269;
	st.global.u32 	[%rd101+8], %r270;
	st.global.u32 	[%rd101+12], %r271;
	ld.shared.v4.u32 	{%r272, %r273, %r274, %r275}, [%r334+16];
	st.global.u32 	[%rd101+16], %r272;
	st.global.u32 	[%rd101+20], %r273;
	st.global.u32 	[%rd101+24], %r274;
	st.global.u32 	[%rd101+28], %r275;
	add.s32 	%r335, %r335, 8;
	add.s64 	%rd101, %rd101, 64;
	add.s32 	%r334, %r334, 64;
	setp.ne.s32 	%p75, %r335, 0;
	@%p75 bra 	$L__BB1_31;
$L__BB1_32:
	setp.eq.s32 	%p76, %r44, 0;
	@%p76 bra 	$L__BB1_40;
	and.b32  	%r81, %r87, 3;
	setp.lt.u32 	%p77, %r44, 4;
	@%p77 bra 	$L__BB1_35;
	cvt.u64.u32 	%rd86, %r336;
	add.s64 	%rd87, %rd18, %rd86;
	shl.b64 	%rd88, %rd87, 3;
	add.s64 	%rd89, %rd7, %rd88;
	shl.b32 	%r276, %r336, 3;
	add.s32 	%r278, %r103, %r276;
	ld.shared.v2.u32 	{%r279, %r280}, [%r278];
	st.global.u32 	[%rd89], %r279;
	st.global.u32 	[%rd89+4], %r280;
	ld.shared.v2.u32 	{%r281, %r282}, [%r278+8];
	st.global.u32 	[%rd89+8], %r281;
	st.global.u32 	[%rd89+12], %r282;
	ld.shared.v2.u32 	{%r283, %r284}, [%r278+16];
	st.global.u32 	[%rd89+16], %r283;
	st.global.u32 	[%rd89+20], %r284;
	ld.shared.v2.u32 	{%r285, %r286}, [%r278+24];
	st.global.u32 	[%rd89+24], %r285;
	st.global.u32 	[%rd89+28], %r286;
	add.s32 	%r336, %r336, 4;
$L__BB1_35:
	setp.eq.s32 	%p78, %r81, 0;
	@%p78 bra 	$L__BB1_40;
	setp.eq.s32 	%p79, %r81, 1;
	@%p79 bra 	$L__BB1_38;
	cvt.u64.u32 	%rd90, %r336;
	add.s64 	%rd91, %rd18, %rd90;
	shl.b64 	%rd92, %rd91, 3;
	add.s64 	%rd93, %rd7, %rd92;
	shl.b32 	%r287, %r336, 3;
	add.s32 	%r289, %r103, %r287;
	ld.shared.v2.u32 	{%r290, %r291}, [%r289];
	st.global.u32 	[%rd93], %r290;
	st.global.u32 	[%rd93+4], %r291;
	ld.shared.v2.u32 	{%r292, %r293}, [%r289+8];
	st.global.u32 	[%rd93+8], %r292;
	st.global.u32 	[%rd93+12], %r293;
	add.s32 	%r336, %r336, 2;
$L__BB1_38:
	and.b32  	%r294, %r87, 1;
	setp.eq.b32 	%p80, %r294, 1;
	not.pred 	%p81, %p80;
	@%p81 bra 	$L__BB1_40;
	cvt.u64.u32 	%rd94, %r336;
	add.s64 	%rd95, %rd18, %rd94;
	shl.b64 	%rd96, %rd95, 3;
	add.s64 	%rd97, %rd7, %rd96;
	shl.b32 	%r295, %r336, 3;
	add.s32 	%r297, %r103, %r295;
	ld.shared.v2.u32 	{%r298, %r299}, [%r297];
	st.global.u32 	[%rd97], %r298;
	st.global.u32 	[%rd97+4], %r299;
$L__BB1_40:
	ret;
$L__BB1_41:
	and.b32  	%r4, %r86, 7;
	and.b32  	%r5, %r86, 2147483640;
	mov.b32 	%r308, -1;
	mov.f32 	%f138, 0fC0000000;
	mov.b32 	%r302, 0;
$L__BB1_42:
	ld.param.u32 	%r301, [_Z30intra_cluster_search_kernel_ipPKfS0_PKiS2_S2_S2_iiiiimP10ResultPair_param_10];
	ld.param.u64 	%rd98, [_Z30intra_cluster_search_kernel_ipPKfS0_PKiS2_S2_S2_iiiiimP10ResultPair_param_5];
	cvt.u64.u32 	%rd42, %r302;
	add.s64 	%rd43, %rd11, %rd42;
	cvta.to.global.u64 	%rd44, %rd98;
	shl.b64 	%rd45, %rd43, 2;
	add.s64 	%rd46, %rd44, %rd45;
	ld.global.u32 	%r8, [%rd46];
	setp.lt.s32 	%p13, %r8, 0;
	setp.ge.s32 	%p14, %r8, %r301;
	or.pred  	%p15, %p13, %p14;
	@%p15 bra 	$L__BB1_44;
	cvt.u64.u32 	%rd12, %r8;
	mul.wide.u32 	%rd47, %r8, 4;
	add.s64 	%rd48, %rd4, %rd47;
	ld.global.u32 	%r9, [%rd48];
	setp.lt.s32 	%p16, %r2, %r9;
	@%p16 bra 	$L__BB1_45;
$L__BB1_44:
	add.s32 	%r302, %r302, 1;
	setp.eq.s32 	%p28, %r302, %r88;
	@%p28 bra 	$L__BB1_11;
	bra.uni 	$L__BB1_42;
$L__BB1_45:
	shl.b64 	%rd49, %rd12, 2;
	add.s64 	%rd50, %rd5, %rd49;
	ld.global.u32 	%r12, [%rd50];
	ld.param.u64 	%rd100, [_Z30intra_cluster_search_kernel_ipPKfS0_PKiS2_S2_S2_iiiiimP10ResultPair_param_11];
	cvt.s64.s32 	%rd52, %r12;
	mov.u32 	%r305, %r2;
$L__BB1_46:
	cvt.s64.s32 	%rd51, %r305;
	add.s64 	%rd13, %rd51, %rd52;
	setp.ge.u64 	%p17, %rd13, %rd100;
	@%p17 bra 	$L__BB1_60;
	setp.lt.u32 	%p18, %r86, 8;
	mul.lo.s64 	%rd14, %rd13, %rd9;
	mov.f32 	%f145, 0f00000000;
	mov.b32 	%r310, 0;
	@%p18 bra 	$L__BB1_50;
	mov.f32 	%f145, 0f00000000;
	mov.b32 	%r307, 0;
$L__BB1_49:
	.pragma "nounroll";
	cvt.u64.u32 	%rd53, %r307;
	add.s64 	%rd54, %rd14, %rd53;
	shl.b64 	%rd55, %rd54, 2;
	add.s64 	%rd56, %rd2, %rd55;
	ld.global.f32 	%f29, [%rd56];
	add.s64 	%rd57, %rd10, %rd53;
	shl.b64 	%rd58, %rd57, 2;
	add.s64 	%rd59, %rd1, %rd58;
	ld.global.f32 	%f30, [%rd59];
	fma.rn.f32 	%f31, %f29, %f30, %f145;
	ld.global.f32 	%f32, [%rd56+4];
	ld.global.f32 	%f33, [%rd59+4];
	fma.rn.f32 	%f34, %f32, %f33, %f31;
	ld.global.f32 	%f35, [%rd56+8];
	ld.global.f32 	%f36, [%rd59+8];
	fma.rn.f32 	%f37, %f35, %f36, %f34;
	ld.global.f32 	%f38, [%rd56+12];
	ld.global.f32 	%f39, [%rd59+12];
	fma.rn.f32 	%f40, %f38, %f39, %f37;
	ld.global.f32 	%f41, [%rd56+16];
	ld.global.f32 	%f42, [%rd59+16];
	fma.rn.f32 	%f43, %f41, %f42, %f40;
	ld.global.f32 	%f44, [%rd56+20];
	ld.global.f32 	%f45, [%rd59+20];
	fma.rn.f32 	%f46, %f44, %f45, %f43;
	ld.global.f32 	%f47, [%rd56+24];
	ld.global.f32 	%f48, [%rd59+24];
	fma.rn.f32 	%f49, %f47, %f48, %f46;
	ld.global.f32 	%f50, [%rd56+28];
	ld.global.f32 	%f51, [%rd59+28];
	fma.rn.f32 	%f145, %f50, %f51, %f49;
	add.s32 	%r307, %r307, 8;
	setp.eq.s32 	%p19, %r307, %r5;
	mov.u32 	%r310, %r5;
	@%p19 bra 	$L__BB1_50;
	bra.uni 	$L__BB1_49;
$L__BB1_50:
	setp.eq.s32 	%p20, %r4, 0;
	@%p20 bra 	$L__BB1_58;
	add.s32 	%r98, %r4, -1;
	setp.lt.u32 	%p21, %r98, 3;
	@%p21 bra 	$L__BB1_53;
	cvt.u64.u32 	%rd60, %r310;
	add.s64 	%rd61, %rd14, %rd60;
	shl.b64 	%rd62, %rd61, 2;
	add.s64 	%rd63, %rd2, %rd62;
	ld.global.f32 	%f53, [%rd63];
	add.s64 	%rd64, %rd10, %rd60;
	shl.b64 	%rd65, %rd64, 2;
	add.s64 	%rd66, %rd1, %rd65;
	ld.global.f32 	%f54, [%rd66];
	fma.rn.f32 	%f55, %f53, %f54, %f145;
	ld.global.f32 	%f56, [%rd63+4];
	ld.global.f32 	%f57, [%rd66+4];
	fma.rn.f32 	%f58, %f56, %f57, %f55;
	ld.global.f32 	%f59, [%rd63+8];
	ld.global.f32 	%f60, [%rd66+8];
	fma.rn.f32 	%f61, %f59, %f60, %f58;
	ld.global.f32 	%f62, [%rd63+12];
	ld.global.f32 	%f63, [%rd66+12];
	fma.rn.f32 	%f145, %f62, %f63, %f61;
	add.s32 	%r310, %r310, 4;
$L__BB1_53:
	and.b32  	%r99, %r86, 3;
	setp.eq.s32 	%p22, %r99, 0;
	@%p22 bra 	$L__BB1_58;
	setp.eq.s32 	%p23, %r99, 1;
	@%p23 bra 	$L__BB1_56;
	cvt.u64.u32 	%rd67, %r310;
	add.s64 	%rd68, %rd14, %rd67;
	shl.b64 	%rd69, %rd68, 2;
	add.s64 	%rd70, %rd2, %rd69;
	ld.global.f32 	%f65, [%rd70];
	add.s64 	%rd71, %rd10, %rd67;
	shl.b64 	%rd72, %rd71, 2;
	add.s64 	%rd73, %rd1, %rd72;
	ld.global.f32 	%f66, [%rd73];
	fma.rn.f32 	%f67, %f65, %f66, %f145;
	ld.global.f32 	%f68, [%rd70+4];
	ld.global.f32 	%f69, [%rd73+4];
	fma.rn.f32 	%f145, %f68, %f69, %f67;
	add.s32 	%r310, %r310, 2;
$L__BB1_56:
	and.b32  	%r100, %r86, 1;
	setp.eq.b32 	%p24, %r100, 1;
	not.pred 	%p25, %p24;
	@%p25 bra 	$L__BB1_58;
	cvt.u64.u32 	%rd74, %r310;
	add.s64 	%rd75, %rd14, %rd74;
	shl.b64 	%rd76, %rd75, 2;
	add.s64 	%rd77, %rd2, %rd76;
	ld.global.f32 	%f70, [%rd77];
	add.s64 	%rd78, %rd10, %rd74;
	shl.b64 	%rd79, %rd78, 2;
	add.s64 	%rd80, %rd1, %rd79;
	ld.global.f32 	%f71, [%rd80];
	fma.rn.f32 	%f145, %f70, %f71, %f145;
$L__BB1_58:
	setp.gt.f32 	%p26, %f145, %f138;
	@%p26 bra 	$L__BB1_59;
	bra.uni 	$L__BB1_60;
$L__BB1_59:
	shl.b64 	%rd81, %rd13, 2;
	add.s64 	%rd82, %rd3, %rd81;
	ld.global.u32 	%r308, [%rd82];
	mov.f32 	%f138, %f145;
$L__BB1_60:
	add.s32 	%r305, %r305, %r3;
	setp.lt.s32 	%p27, %r305, %r9;
	@%p27 bra 	$L__BB1_46;
	bra.uni 	$L__BB1_44;

}


// ===== COMPILED SASS (sm_100) =====

	.target	sm_100

	.elftype	@"ET_EXEC"


//--------------------- .note.nv.tkinfo           --------------------------
	.section	.note.nv.tkinfo,"",@"SHT_NOTE"
	.sectionflags	@"SHF_NOTE_NV_TKINFO"
	.tkinfo
        /*0018*/ 	.word	0x00000002
        /*0030*/ 	.string	""
        /*0030*/ 	.string	"ptxas"
        /*0030*/ 	.string	"Cuda compilation tools, release 13.0, V13.0.88"
        /*0030*/ 	.string	"Build cuda_13.0.r13.0/compiler.36424714_0"
        /*0030*/ 	.string	"-arch sm_100 -m 64 "



//--------------------- .note.nv.cuinfo           --------------------------
	.section	.note.nv.cuinfo,"",@"SHT_NOTE"
	.sectionflags	@"SHF_NOTE_NV_CUINFO"
        /*0018*/ 	.short	0x0002
        /*001a*/ 	.short	0x0064
        /*001c*/ 	.short	0x0082
	.zero		2


//--------------------- .nv.info                  --------------------------
	.section	.nv.info,"",@"SHT_CUDA_INFO"
	.align	4


	//----- nvinfo : EIATTR_REGCOUNT
	.align		4
        /*0000*/ 	.byte	0x04, 0x2f
        /*0002*/ 	.short	(.L_1 - .L_0)
	.align		4
.L_0:
        /*0004*/ 	.word	index@(_Z27find_top_n_probes_kernel_ipPKfiiiPi)
        /*0008*/ 	.word	0x0000001e


	//----- nvinfo : EIATTR_FRAME_SIZE
	.align		4
.L_1:
        /*000c*/ 	.byte	0x04, 0x11
        /*000e*/ 	.short	(.L_3 - .L_2)
	.align		4
.L_2:
        /*0010*/ 	.word	index@(_Z27find_top_n_probes_kernel_ipPKfiiiPi)
        /*0014*/ 	.word	0x00000000


	//----- nvinfo : EIATTR_REGCOUNT
	.align		4
.L_3:
        /*0018*/ 	.byte	0x04, 0x2f
        /*001a*/ 	.short	(.L_5 - .L_4)
	.align		4
.L_4:
        /*001c*/ 	.word	index@(_Z30intra_cluster_search_kernel_ipPKfS0_PKiS2_S2_S2_iiiiimP10ResultPair)
        /*0020*/ 	.word	0x0000001f


	//----- nvinfo : EIATTR_FRAME_SIZE
	.align		4
.L_5:
        /*0024*/ 	.byte	0x04, 0x11
        /*0026*/ 	.short	(.L_7 - .L_6)
	.align		4
.L_6:
        /*0028*/ 	.word	index@(_Z30intra_cluster_search_kernel_ipPKfS0_PKiS2_S2_S2_iiiiimP10ResultPair)
        /*002c*/ 	.word	0x00000000


	//----- nvinfo : EIATTR_MIN_STACK_SIZE
	.align		4
.L_7:
        /*0030*/ 	.byte	0x04, 0x12
        /*0032*/ 	.short	(.L_9 - .L_8)
	.align		4
.L_8:
        /*0034*/ 	.word	index@(_Z30intra_cluster_search_kernel_ipPKfS0_PKiS2_S2_S2_iiiiimP10ResultPair)
        /*0038*/ 	.word	0x00000000


	//----- nvinfo : EIATTR_MIN_STACK_SIZE
	.align		4
.L_9:
        /*003c*/ 	.byte	0x04, 0x12
        /*003e*/ 	.short	(.L_11 - .L_10)
	.align		4
.L_10:
        /*0040*/ 	.word	index@(_Z27find_top_n_probes_kernel_ipPKfiiiPi)
        /*0044*/ 	.word	0x00000000
.L_11:


//--------------------- .nv.compat                --------------------------
	.section	.nv.compat,"",@"SHT_CUDA_COMPAT_INFO"
	.align	4
        /*0000*/ 	.byte	0x02, 0x09, 0x00, 0x00, 0x02, 0x02, 0x01, 0x00, 0x02, 0x05, 0x05, 0x00, 0x03, 0x07, 0x01, 0x01
        /*0010*/ 	.byte	0x02, 0x03, 0x00, 0x00, 0x02, 0x06, 0x01, 0x00, 0x04, 0x0b, 0x08, 0x00, 0x09, 0x00, 0x00, 0x00
        /*0020*/ 	.byte	0x00, 0x00, 0x00, 0x00


//--------------------- .nv.info._Z30intra_cluster_search_kernel_ipPKfS0_PKiS2_S2_S2_iiiiimP10ResultPair --------------------------
	.section	.nv.info._Z30intra_cluster_search_kernel_ipPKfS0_PKiS2_S2_S2_iiiiimP10ResultPair,"",@"SHT_CUDA_INFO"
	.sectionflags	@""
	.align	4


	//----- nvinfo : EIATTR_CUDA_API_VERSION
	.align		4
        /*0000*/ 	.byte	0x04, 0x37
        /*0002*/ 	.short	(.L_13 - .L_12)
.L_12:
        /*0004*/ 	.word	0x00000082


	//----- nvinfo : EIATTR_KPARAM_INFO
	.align		4
.L_13:
        /*0008*/ 	.byte	0x04, 0x17
        /*000a*/ 	.short	(.L_15 - .L_14)
.L_14:
        /*000c*/ 	.word	0x00000000
        /*0010*/ 	.short	0x000c
        /*0012*/ 	.short	0x0050
        /*0014*/ 	.byte	0x00, 0xf5, 0x21, 0x00


	//----- nvinfo : EIATTR_KPARAM_INFO
	.align		4
.L_15:
        /*0018*/ 	.byte	0x04, 0x17
        /*001a*/ 	.short	(.L_17 - .L_16)
.L_16:
        /*001c*/ 	.word	0x00000000
        /*0020*/ 	.short	0x000b
        /*0022*/ 	.short	0x0048
        /*0024*/ 	.byte	0x00, 0xf0, 0x21, 0x00


	//----- nvinfo : EIATTR_KPARAM_INFO
	.align		4
.L_17:
        /*0028*/ 	.byte	0x04, 0x17
        /*002a*/ 	.short	(.L_19 - .L_18)
.L_18:
        /*002c*/ 	.word	0x00000000
        /*0030*/ 	.short	0x000a
        /*0032*/ 	.short	0x0040
        /*0034*/ 	.byte	0x00, 0xf0, 0x11, 0x00


	//----- nvinfo : EIATTR_KPARAM_INFO
	.align		4
.L_19:
        /*0038*/ 	.byte	0x04, 0x17
        /*003a*/ 	.short	(.L_21 - .L_20)
.L_20:
        /*003c*/ 	.word	0x00000000
        /*0040*/ 	.short	0x0009
        /*0042*/ 	.short	0x003c
        /*0044*/ 	.byte	0x00, 0xf0, 0x11, 0x00


	//----- nvinfo : EIATTR_KPARAM_INFO
	.align		4
.L_21:
        /*0048*/ 	.byte	0x04, 0x17
        /*004a*/ 	.short	(.L_23 - .L_22)
.L_22:
        /*004c*/ 	.word	0x00000000
        /*0050*/ 	.short	0x0008
        /*0052*/ 	.short	0x0038
        /*0054*/ 	.byte	0x00, 0xf0, 0x11, 0x00


	//----- nvinfo : EIATTR_KPARAM_INFO
	.align		4
.L_23:
        /*0058*/ 	.byte	0x04, 0x17
        /*005a*/ 	.short	(.L_25 - .L_24)
.L_24:
        /*005c*/ 	.word	0x00000000
        /*0060*/ 	.short	0x0007
        /*0062*/ 	.short	0x0034
        /*0064*/ 	.byte	0x00, 0xf0, 0x11, 0x00


	//----- nvinfo : EIATTR_KPARAM_INFO
	.align		4
.L_25:
        /*0068*/ 	.byte	0x04, 0x17
        /*006a*/ 	.short	(.L_27 - .L_26)
.L_26:
        /*006c*/ 	.word	0x00000000
        /*0070*/ 	.short	0x0006
        /*0072*/ 	.short	0x0030
        /*0074*/ 	.byte	0x00, 0xf0, 0x11, 0x00


	//----- nvinfo : EIATTR_KPARAM_INFO
	.align		4
.L_27:
        /*0078*/ 	.byte	0x04, 0x17
        /*007a*/ 	.short	(.L_29 - .L_28)
.L_28:
        /*007c*/ 	.word	0x00000000
        /*0080*/ 	.short	0x0005
        /*0082*/ 	.short	0x0028
        /*0084*/ 	.byte	0x00, 0xf5, 0x21, 0x00


	//----- nvinfo : EIATTR_KPARAM_INFO
	.align		4
.L_29:
        /*0088*/ 	.byte	0x04, 0x17
        /*008a*/ 	.short	(.L_31 - .L_30)
.L_30:
        /*008c*/ 	.word	0x00000000
        /*0090*/ 	.short	0x0004
        /*0092*/ 	.short	0x0020
        /*0094*/ 	.byte	0x00, 0xf5, 0x21, 0x00


	//----- nvinfo : EIATTR_KPARAM_INFO
	.align		4
.L_31:
        /*0098*/ 	.byte	0x04, 0x17
        /*009a*/ 	.short	(.L_33 - .L_32)
.L_32:
        /*009c*/ 	.word	0x00000000
        /*00a0*/ 	.short	0x0003
        /*00a2*/ 	.short	0x0018
        /*00a4*/ 	.byte	0x00, 0xf5, 0x21, 0x00


	//----- nvinfo : EIATTR_KPARAM_INFO
	.align		4
.L_33:
        /*00a8*/ 	.byte	0x04, 0x17
        /*00aa*/ 	.short	(.L_35 - .L_34)
.L_34:
        /*00ac*/ 	.word	0x00000000
        /*00b0*/ 	.short	0x0002
        /*00b2*/ 	.short	0x0010
        /*00b4*/ 	.byte	0x00, 0xf5, 0x21, 0x00


	//----- nvinfo : EIATTR_KPARAM_INFO
	.align		4
.L_35:
        /*00b8*/ 	.byte	0x04, 0x17
        /*00ba*/ 	.short	(.L_37 - .L_36)
.L_36:
        /*00bc*/ 	.word	0x00000000
        /*00c0*/ 	.short	0x0001
        /*00c2*/ 	.short	0x0008
        /*00c4*/ 	.byte	0x00, 0xf5, 0x21, 0x00


	//----- nvinfo : EIATTR_KPARAM_INFO
	.align		4
.L_37:
        /*00c8*/ 	.byte	0x04, 0x17
        /*00ca*/ 	.short	(.L_39 - .L_38)
.L_38:
        /*00cc*/ 	.word	0x00000000
        /*00d0*/ 	.short	0x0000
        /*00d2*/ 	.short	0x0000
        /*00d4*/ 	.byte	0x00, 0xf5, 0x21, 0x00


	//----- nvinfo : EIATTR_SPARSE_MMA_MASK
	.align		4
.L_39:
        /*00d8*/ 	.byte	0x03, 0x50
        /*00da*/ 	.short	0x0000


	//----- nvinfo : EIATTR_MAXREG_COUNT
	.align		4
        /*00dc*/ 	.byte	0x03, 0x1b
        /*00de*/ 	.short	0x00ff


	//----- nvinfo : EIATTR_NUM_BARRIERS
	.align		4
        /*00e0*/ 	.byte	0x02, 0x4c
        /*00e2*/ 	.byte	0x01
	.zero		1


	//----- nvinfo : EIATTR_MERCURY_ISA_VERSION
	.align		4
        /*00e4*/ 	.byte	0x03, 0x5f
        /*00e6*/ 	.short	0x0101


	//----- nvinfo : EIATTR_VRC_CTA_INIT_COUNT
	.align		4
        /*00e8*/ 	.byte	0x02, 0x4a
	.zero		1
	.zero		1


	//----- nvinfo : EIATTR_EXIT_INSTR_OFFSETS
	.align		4
        /*00ec*/ 	.byte	0x04, 0x1c
        /*00ee*/ 	.short	(.L_41 - .L_40)


	//   ....[0]....
.L_40:
        /*00f0*/ 	.word	0x00000040


	//   ....[1]....
        /*00f4*/ 	.word	0x00001000


	//   ....[2]....
        /*00f8*/ 	.word	0x000020c0


	//   ....[3]....
        /*00fc*/ 	.word	0x00002220


	//   ....[4]....
        /*0100*/ 	.word	0x00002330


	//   ....[5]....
        /*0104*/ 	.word	0x000023d0


	//----- nvinfo : EIATTR_CRS_STACK_SIZE
	.align		4
.L_41:
        /*0108*/ 	.byte	0x04, 0x1e
        /*010a*/ 	.short	(.L_43 - .L_42)
.L_42:
        /*010c*/ 	.word	0x00000000


	//----- nvinfo : EIATTR_CBANK_PARAM_SIZE
	.align		4
.L_43:
        /*0110*/ 	.byte	0x03, 0x19
        /*0112*/ 	.short	0x0058


	//----- nvinfo : EIATTR_PARAM_CBANK
	.align		4
        /*0114*/ 	.byte	0x04, 0x0a
        /*0116*/ 	.short	(.L_45 - .L_44)
	.align		4
.L_44:
        /*0118*/ 	.word	index@(.nv.constant0._Z30intra_cluster_search_kernel_ipPKfS0_PKiS2_S2_S2_iiiiimP10ResultPair)
        /*011c*/ 	.short	0x0380
        /*011e*/ 	.short	0x0058


	//----- nvinfo : EIATTR_SW_WAR
	.align		4
.L_45:
        /*0120*/ 	.byte	0x04, 0x36
        /*0122*/ 	.short	(.L_47 - .L_46)
.L_46:
        /*0124*/ 	.word	0x00000008
.L_47:


//--------------------- .nv.info._Z27find_top_n_probes_kernel_ipPKfiiiPi --------------------------
	.section	.nv.info._Z27find_top_n_probes_kernel_ipPKfiiiPi,"",@"SHT_CUDA_INFO"
	.sectionflags	@""
	.align	4


	//----- nvinfo : EIATTR_CUDA_API_VERSION
	.align		4
        /*0000*/ 	.byte	0x04, 0x37
        /*0002*/ 	.short	(.L_49 - .L_48)
.L_48:
        /*0004*/ 	.word	0x00000082


	//----- nvinfo : EIATTR_KPARAM_INFO
	.align		4
.L_49:
        /*0008*/ 	.byte	0x04, 0x17
        /*000a*/ 	.short	(.L_51 - .L_50)
.L_50:
        /*000c*/ 	.word	0x00000000
        /*0010*/ 	.short	0x0004
        /*0012*/ 	.short	0x0018
        /*0014*/ 	.byte	0x00, 0xf5, 0x21, 0x00


	//----- nvinfo : EIATTR_KPARAM_INFO
	.align		4
.L_51:
        /*0018*/ 	.byte	0x04, 0x17
        /*001a*/ 	.short	(.L_53 - .L_52)
.L_52:
        /*001c*/ 	.word	0x00000000
        /*0020*/ 	.short	0x0003
        /*0022*/ 	.short	0x0010
        /*0024*/ 	.byte	0x00, 0xf0, 0x11, 0x00


	//----- nvinfo : EIATTR_KPARAM_INFO
	.align		4
.L_53:
        /*0028*/ 	.byte	0x04, 0x17
        /*002a*/ 	.short	(.L_55 - .L_54)
.L_54:
        /*002c*/ 	.word	0x00000000
        /*0030*/ 	.short	0x0002
        /*0032*/ 	.short	0x000c
        /*0034*/ 	.byte	0x00, 0xf0, 0x11, 0x00


	//----- nvinfo : EIATTR_KPARAM_INFO
	.align		4
.L_55:
        /*0038*/ 	.byte	0x04, 0x17
        /*003a*/ 	.short	(.L_57 - .L_56)
.L_56:
        /*003c*/ 	.word	0x00000000
        /*0040*/ 	.short	0x0001
        /*0042*/ 	.short	0x0008
        /*0044*/ 	.byte	0x00, 0xf0, 0x11, 0x00


	//----- nvinfo : EIATTR_KPARAM_INFO
	.align		4
.L_57:
        /*0048*/ 	.byte	0x04, 0x17
        /*004a*/ 	.short	(.L_59 - .L_58)
.L_58:
        /*004c*/ 	.word	0x00000000
        /*0050*/ 	.short	0x0000
        /*0052*/ 	.short	0x0000
        /*0054*/ 	.byte	0x00, 0xf5, 0x21, 0x00


	//----- nvinfo : EIATTR_SPARSE_MMA_MASK
	.align		4
.L_59:
        /*0058*/ 	.byte	0x03, 0x50
        /*005a*/ 	.short	0x0000


	//----- nvinfo : EIATTR_MAXREG_COUNT
	.align		4
        /*005c*/ 	.byte	0x03, 0x1b
        /*005e*/ 	.short	0x00ff


	//----- nvinfo : EIATTR_NUM_BARRIERS
	.align		4
        /*0060*/ 	.byte	0x02, 0x4c
        /*0062*/ 	.byte	0x01
	.zero		1


	//----- nvinfo : EIATTR_MERCURY_ISA_VERSION
	.align		4
        /*0064*/ 	.byte	0x03, 0x5f
        /*0066*/ 	.short	0x0101


	//----- nvinfo : EIATTR_VRC_CTA_INIT_COUNT
	.align		4
        /*0068*/ 	.byte	0x02, 0x4a
	.zero		1
	.zero		1


	//----- nvinfo : EIATTR_EXIT_INSTR_OFFSETS
	.align		4
        /*006c*/ 	.byte	0x04, 0x1c
        /*006e*/ 	.short	(.L_61 - .L_60)


	//   ....[0]....
.L_60:
        /*0070*/ 	.word	0x00000040


	//   ....[1]....
        /*0074*/ 	.word	0x00000a20


	//   ....[2]....
        /*0078*/ 	.word	0x00000a80


	//   ....[3]....
        /*007c*/ 	.word	0x00000f20


	//   ....[4]....
        /*0080*/ 	.word	0x00001180


	//   ....[5]....
        /*0084*/ 	.word	0x000012c0


	//   ....[6]....
        /*0088*/ 	.word	0x000013c0


	//   ....[7]....
        /*008c*/ 	.word	0x00001450


	//----- nvinfo : EIATTR_CRS_STACK_SIZE
	.align		4
.L_61:
        /*0090*/ 	.byte	0x04, 0x1e
        /*0092*/ 	.short	(.L_63 - .L_62)
.L_62:
        /*0094*/ 	.word	0x00000000


	//----- nvinfo : EIATTR_CBANK_PARAM_SIZE
	.align		4
.L_63:
        /*0098*/ 	.byte	0x03, 0x19
        /*009a*/ 	.short	0x0020


	//----- nvinfo : EIATTR_PARAM_CBANK
	.align		4
        /*009c*/ 	.byte	0x04, 0x0a
        /*009e*/ 	.short	(.L_65 - .L_64)
	.align		4
.L_64:
        /*00a0*/ 	.word	index@(.nv.constant0._Z27find_top_n_probes_kernel_ipPKfiiiPi)
        /*00a4*/ 	.short	0x0380
        /*00a6*/ 	.short	0x0020


	//----- nvinfo : EIATTR_SW_WAR
	.align		4
.L_65:
        /*00a8*/ 	.byte	0x04, 0x36
        /*00aa*/ 	.short	(.L_67 - .L_66)
.L_66:
        /*00ac*/ 	.word	0x00000008
.L_67:


//--------------------- .nv.callgraph             --------------------------
	.section	.nv.callgraph,"",@"SHT_CUDA_CALLGRAPH"
	.align	4
	.sectionentsize	8
	.align		4
        /*0000*/ 	.word	0x00000000
	.align		4
        /*0004*/ 	.word	0xffffffff
	.align		4
        /*0008*/ 	.word	0x00000000
	.align		4
        /*000c*/ 	.word	0xfffffffe
	.align		4
        /*0010*/ 	.word	0x00000000
	.align		4
        /*0014*/ 	.word	0xfffffffd
	.align		4
        /*0018*/ 	.word	0x00000000
	.align		4
        /*001c*/ 	.word	0xfffffffc


//--------------------- .text._Z30intra_cluster_search_kernel_ipPKfS0_PKiS2_S2_S2_iiiiimP10ResultPair --------------------------
	.section	.text._Z30intra_cluster_search_kernel_ipPKfS0_PKiS2_S2_S2_iiiiimP10ResultPair,"ax",@progbits
	.align	128
        .global         _Z30intra_cluster_search_kernel_ipPKfS0_PKiS2_S2_S2_iiiiimP10ResultPair
        .type           _Z30intra_cluster_search_kernel_ipPKfS0_PKiS2_S2_S2_iiiiimP10ResultPair,@function
        .size           _Z30intra_cluster_search_kernel_ipPKfS0_PKiS2_S2_S2_iiiiimP10ResultPair,(.L_x_71 - _Z30intra_cluster_search_kernel_ipPKfS0_PKiS2_S2_S2_iiiiimP10ResultPair)
        .other          _Z30intra_cluster_search_kernel_ipPKfS0_PKiS2_S2_S2_iiiiimP10ResultPair,@"STO_CUDA_ENTRY STV_DEFAULT"
_Z30intra_cluster_search_kernel_ipPKfS0_PKiS2_S2_S2_iiiiimP10ResultPair:
.text._Z30intra_cluster_search_kernel_ipPKfS0_PKiS2_S2_S2_iiiiimP10ResultPair:
[----:B------:R-:W-:Y:S08]  /*0000*/  LDC R1, c[0x0][0x37c] ;  /* 0x0000df00ff017b82 */ /* 0x000ff00000000800 */
[----:B------:R-:W0:Y:S08]  /*0010*/  S2UR UR18, SR_CTAID.X ;  /* 0x00000000001279c3 */ /* 0x000e300000002500 */
[----:B------:R-:W0:Y:S02]  /*0020*/  LDC R0, c[0x0][0x3b0] ;  /* 0x0000ec00ff007b82 */ /* 0x000e240000000800 */
[----:B0-----:R-:W-:-:S13]  /*0030*/  ISETP.LE.AND P0, PT, R0, UR18, PT ;  /* 0x0000001200007c0c */ /* 0x001fda000bf03270 */
[----:B------:R-:W-:Y:S05]  /*0040*/  @P0 EXIT ;  /* 0x000000000000094d */ /* 0x000fea0003800000 */
[----:B------:R-:W0:Y:S01]  /*0050*/  LDCU UR6, c[0x0][0x3bc] ;  /* 0x00007780ff0677ac */ /* 0x000e220008000800 */
[----:B------:R-:W-:Y:S02]  /*0060*/  IMAD.MOV.U32 R4, RZ, RZ, -0x40000000 ;  /* 0xc0000000ff047424 */ /* 0x000fe400078e00ff */
[----:B------:R-:W-:Y:S01]  /*0070*/  IMAD.MOV.U32 R5, RZ, RZ, -0x1 ;  /* 0xffffffffff057424 */ /* 0x000fe200078e00ff */
[----:B------:R-:W1:Y:S01]  /*0080*/  LDCU.64 UR14, c[0x0][0x358] ;  /* 0x00006b00ff0e77ac */ /* 0x000e620008000a00 */
[----:B0-----:R-:W-:-:S09]  /*0090*/  UISETP.GE.AND UP0, UPT, UR6, 0x1, UPT ;  /* 0x000000010600788c */ /* 0x001fd2000bf06270 */
[----:B-1----:R-:W-:Y:S05]  /*00a0*/  BRA.U !UP0, `(.L_x_0) ;  /* 0x0000000d08ac7547 */ /* 0x002fea000b800000 */
[----:B------:R-:W0:Y:S01]  /*00b0*/  LDCU UR8, c[0x0][0x3b4] ;  /* 0x00007680ff0877ac */ /* 0x000e220008000800 */
[----:B------:R-:W1:Y:S01]  /*00c0*/  S2R R6, SR_TID.X ;  /* 0x0000000000067919 */ /* 0x000e620000002100 */
[----:B------:R-:W-:Y:S02]  /*00d0*/  USHF.R.S32.HI UR5, URZ, 0x1f, UR6 ;  /* 0x0000001fff057899 */ /* 0x000fe40008011406 */
[----:B------:R-:W-:Y:S02]  /*00e0*/  UIMAD.WIDE.U32 UR6, UR18, UR6, URZ ;  /* 0x00000006120672a5 */ /* 0x000fe4000f8e00ff */
[----:B------:R-:W-:Y:S01]  /*00f0*/  UIMAD UR5, UR5, UR18, URZ ;  /* 0x00000012050572a4 */ /* 0x000fe2000f8e02ff */
[----:B------:R-:W2:Y:S03]  /*0100*/  LDCU UR19, c[0x0][0x360] ;  /* 0x00006c00ff1377ac */ /* 0x000ea60008000800 */
[----:B------:R-:W-:-:S02]  /*0110*/  UIADD3 UR10, UPT, UPT, UR7, UR5, URZ ;  /* 0x00000005070a7290 */ /* 0x000fc4000fffe0ff */
[----:B0-----:R-:W-:Y:S02]  /*0120*/  UISETP.GT.AND UP0, UPT, UR8, URZ, UPT ;  /* 0x000000ff0800728c */ /* 0x001fe4000bf04270 */
[----:B------:R-:W-:Y:S02]  /*0130*/  USHF.R.S32.HI UR4, URZ, 0x1f, UR8 ;  /* 0x0000001fff047899 */ /* 0x000fe40008011408 */
[----:B------:R-:W-:Y:S02]  /*0140*/  UIMAD.WIDE.U32 UR16, UR18, UR8, URZ ;  /* 0x00000008121072a5 */ /* 0x000fe4000f8e00ff */
[----:B------:R-:W-:-:S04]  /*0150*/  UIMAD UR4, UR4, UR18, URZ ;  /* 0x00000012040472a4 */ /* 0x000fc8000f8e02ff */
[----:B------:R-:W-:Y:S01]  /*0160*/  UIADD3 UR11, UPT, UPT, UR17, UR4, URZ ;  /* 0x00000004110b7290 */ /* 0x000fe2000fffe0ff */
[----:B--2---:R-:W-:Y:S11]  /*0170*/  BRA.U UP0, `(.L_x_1) ;  /* 0x0000000100c87547 */ /* 0x004ff6000b800000 */
[----:B------:R-:W-:Y:S01]  /*0180*/  IMAD.MOV.U32 R5, RZ, RZ, -0x1 ;  /* 0xffffffffff057424 */ /* 0x000fe200078e00ff */
[----:B------:R-:W-:Y:S01]  /*0190*/  UMOV UR4, URZ ;  /* 0x000000ff00047c82 */ /* 0x000fe20008000000 */
[----:B------:R-:W-:-:S07]  /*01a0*/  IMAD.MOV.U32 R4, RZ, RZ, -0x40000000 ;  /* 0xc0000000ff047424 */ /* 0x000fce00078e00ff */
.L_x_7:
[----:B0-----:R-:W0:Y:S01]  /*01b0*/  LDCU.64 UR12, c[0x0][0x3a8] ;  /* 0x00007500ff0c77ac */ /* 0x001e220008000a00 */
[----:B------:R-:W-:-:S04]  /*01c0*/  UIADD3 UR8, UP0, UPT, UR4, UR6, URZ ;  /* 0x0000000604087290 */ /* 0x000fc8000ff1e0ff */
[----:B------:R-:W-:Y:S02]  /*01d0*/  UIADD3.X UR9, UPT, UPT, URZ, UR10, URZ, UP0, !UPT ;  /* 0x0000000aff097290 */ /* 0x000fe400087fe4ff */
[----:B0-----:R-:W-:-:S04]  /*01e0*/  ULEA UR5, UP0, UR8, UR12, 0x2 ;  /* 0x0000000c08057291 */ /* 0x001fc8000f8010ff */
[----:B------:R-:W-:Y:S02]  /*01f0*/  ULEA.HI.X UR8, UR8, UR13, UR9, 0x2, UP0 ;  /* 0x0000000d08087291 */ /* 0x000fe400080f1409 */
[----:B------:R-:W-:-:S04]  /*0200*/  IMAD.U32 R2, RZ, RZ, UR5 ;  /* 0x00000005ff027e24 */ /* 0x000fc8000f8e00ff */
[----:B------:R-:W-:Y:S01]  /*0210*/  IMAD.U32 R3, RZ, RZ, UR8 ;  /* 0x00000008ff037e24 */ /* 0x000fe2000f8e00ff */
[----:B------:R-:W0:Y:S04]  /*0220*/  LDCU UR5, c[0x0][0x3c0] ;  /* 0x00007800ff0577ac */ /* 0x000e280008000800 */
[----:B------:R-:W0:Y:S01]  /*0230*/  LDG.E R7, desc[UR14][R2.64] ;  /* 0x0000000e02077981 */ /* 0x000e22000c1e1900 */
[----:B------:R-:W2:Y:S01]  /*0240*/  LDCU UR8, c[0x0][0x3bc] ;  /* 0x00007780ff0877ac */ /* 0x000ea20008000800 */
[----:B------:R-:W-:-:S04]  /*0250*/  UIADD3 UR4, UPT, UPT, UR4, 0x1, URZ ;  /* 0x0000000104047890 */ /* 0x000fc8000fffe0ff */
[----:B--2---:R-:W-:Y:S01]  /*0260*/  UISETP.NE.AND UP0, UPT, UR4, UR8, UPT ;  /* 0x000000080400728c */ /* 0x004fe2000bf05270 */
[----:B0-----:R-:W-:-:S04]  /*0270*/  ISETP.GE.AND P0, PT, R7, UR5, PT ;  /* 0x0000000507007c0c */ /* 0x001fc8000bf06270 */
[----:B------:R-:W-:-:S13]  /*0280*/  ISETP.LT.OR P0, PT, R7, RZ, P0 ;  /* 0x000000ff0700720c */ /* 0x000fda0000701670 */
[----:B-----5:R-:W-:Y:S05]  /*0290*/  @P0 BRA `(.L_x_2) ;  /* 0x0000000000780947 */ /* 0x020fea0003800000 */
[----:B------:R-:W0:Y:S01]  /*02a0*/  LDC.64 R2, c[0x0][0x398] ;  /* 0x0000e600ff027b82 */ /* 0x000e220000000a00 */
[----:B------:R-:W2:Y:S01]  /*02b0*/  LDCU.64 UR8, c[0x0][0x3c8] ;  /* 0x00007900ff0877ac */ /* 0x000ea20008000a00 */
[----:B------:R-:W3:Y:S01]  /*02c0*/  LDCU.64 UR12, c[0x0][0x3a0] ;  /* 0x00007400ff0c77ac */ /* 0x000ee20008000a00 */
[----:B0-----:R-:W-:-:S05]  /*02d0*/  IMAD.WIDE.U32 R2, R7, 0x4, R2 ;  /* 0x0000000407027825 */ /* 0x001fca00078e0002 */
[----:B------:R-:W1:Y:S01]  /*02e0*/  LDG.E R9, desc[UR14][R2.64] ;  /* 0x0000000e02097981 */ /* 0x000e62000c1e1900 */
[----:B------:R-:W-:Y:S01]  /*02f0*/  BSSY.RECONVERGENT B0, `(.L_x_2) ;  /* 0x0000018000007945 */ /* 0x000fe20003800200 */
[----:B-1----:R-:W-:-:S13]  /*0300*/  ISETP.GE.AND P0, PT, R6, R9, PT ;  /* 0x000000090600720c */ /* 0x002fda0003f06270 */
[----:B--23--:R-:W-:Y:S05]  /*0310*/  @P0 BRA `(.L_x_3) ;  /* 0x0000000000540947 */ /* 0x00cfea0003800000 */
[----:B------:R-:W0:Y:S02]  /*0320*/  LDC.64 R2, c[0x0][0x390] ;  /* 0x0000e400ff027b82 */ /* 0x000e240000000a00 */
[----:B0-----:R-:W-:-:S04]  /*0330*/  LEA R2, P0, R7, R2, 0x2 ;  /* 0x0000000207027211 */ /* 0x001fc800078010ff */
[----:B------:R-:W-:-:S05]  /*0340*/  LEA.HI.X R3, R7, R3, RZ, 0x2, P0 ;  /* 0x0000000307037211 */ /* 0x000fca00000f14ff */
[----:B------:R-:W2:Y:S01]  /*0350*/  LDG.E R7, desc[UR14][R2.64] ;  /* 0x0000000e02077981 */ /* 0x000ea2000c1e1900 */
[----:B------:R-:W-:Y:S01]  /*0360*/  IMAD.MOV.U32 R0, RZ, RZ, R6 ;  /* 0x000000ffff007224 */ /* 0x000fe200078e0006 */
[----:B--2---:R-:W-:-:S07]  /*0370*/  SHF.R.S32.HI R11, RZ, 0x1f, R7 ;  /* 0x0000001fff0b7819 */ /* 0x004fce0000011407 */
.L_x_6:
[----:B0-----:R-:W-:Y:S01]  /*0380*/  IADD3 R3, P2, PT, R7, R0, RZ ;  /* 0x0000000007037210 */ /* 0x001fe20007f5e0ff */
[----:B------:R-:W-:Y:S01]  /*0390*/  BSSY.RECONVERGENT B1, `(.L_x_4) ;  /* 0x000000c000017945 */ /* 0x000fe20003800200 */
[----:B------:R-:W-:Y:S02]  /*03a0*/  FSETP.GEU.AND P0, PT, R4, RZ, PT ;  /* 0x000000ff0400720b */ /* 0x000fe40003f0e000 */
[----:B------:R-:W-:Y:S02]  /*03b0*/  ISETP.GE.U32.AND P1, PT, R3, UR8, PT ;  /* 0x0000000803007c0c */ /* 0x000fe4000bf26070 */
[C---:B------:R-:W-:Y:S01]  /*03c0*/  LEA.HI.X.SX32 R8, R0.reuse, R11, 0x1, P2 ;  /* 0x0000000b00087211 */ /* 0x040fe200010f0eff */
[----:B------:R-:W-:-:S03]  /*03d0*/  VIADD R0, R0, UR19 ;  /* 0x0000001300007c36 */ /* 0x000fc60008000000 */
[----:B------:R-:W-:Y:S02]  /*03e0*/  ISETP.GE.U32.OR.EX P0, PT, R8, UR9, P0, P1 ;  /* 0x0000000908007c0c */ /* 0x000fe40008706510 */
[----:B------:R-:W-:-:S11]  /*03f0*/  ISETP.GE.AND P1, PT, R0, R9, PT ;  /* 0x000000090000720c */ /* 0x000fd60003f26270 */
[----:B-----5:R-:W-:Y:S05]  /*0400*/  @P0 BRA `(.L_x_5) ;  /* 0x0000000000100947 */ /* 0x020fea0003800000 */
[----:B------:R-:W-:-:S04]  /*0410*/  LEA R2, P0, R3, UR12, 0x2 ;  /* 0x0000000c03027c11 */ /* 0x000fc8000f8010ff */
[----:B------:R-:W-:-:S05]  /*0420*/  LEA.HI.X R3, R3, UR13, R8, 0x2, P0 ;  /* 0x0000000d03037c11 */ /* 0x000fca00080f1408 */
[----:B------:R0:W5:Y:S01]  /*0430*/  LDG.E R5, desc[UR14][R2.64] ;  /* 0x0000000e02057981 */ /* 0x000162000c1e1900 */
[----:B------:R-:W-:-:S07]  /*0440*/  IMAD.MOV.U32 R4, RZ, RZ, RZ ;  /* 0x000000ffff047224 */ /* 0x000fce00078e00ff */
.L_x_5:
[----:B------:R-:W-:Y:S05]  /*0450*/  BSYNC.RECONVERGENT B1 ;  /* 0x0000000000017941 */ /* 0x000fea0003800200 */
.L_x_4:
[----:B------:R-:W-:Y:S05]  /*0460*/  @!P1 BRA `(.L_x_6) ;  /* 0xfffffffc00c49947 */ /* 0x000fea000383ffff */
.L_x_3:
[----:B------:R-:W-:Y:S05]  /*0470*/  BSYNC.RECONVERGENT B0 ;  /* 0x0000000000007941 */ /* 0x000fea0003800200 */
.L_x_2:
[----:B------:R-:W-:Y:S05]  /*0480*/  BRA.U UP0, `(.L_x_7) ;  /* 0xfffffffd00487547 */ /* 0x000fea000b83ffff */
[----:B------:R-:W-:Y:S05]  /*0490*/  BRA `(.L_x_0) ;  /* 0x0000000800b07947 */ /* 0x000fea0003800000 */
.L_x_1:
[----:B------:R-:W-:Y:S01]  /*04a0*/  IMAD.MOV.U32 R5, RZ, RZ, -0x1 ;  /* 0xffffffffff057424 */ /* 0x000fe200078e00ff */
[----:B------:R-:W-:Y:S01]  /*04b0*/  ULOP3.LUT UR8, UR8, 0x7ffffff8, URZ, 0xc0, !UPT ;  /* 0x7ffffff808087892 */ /* 0x000fe2000f8ec0ff */
[----:B------:R-:W-:Y:S01]  /*04c0*/  IMAD.MOV.U32 R4, RZ, RZ, -0x40000000 ;  /* 0xc0000000ff047424 */ /* 0x000fe200078e00ff */
[----:B------:R-:W-:-:S10]  /*04d0*/  UMOV UR4, URZ ;  /* 0x000000ff00047c82 */ /* 0x000fd40008000000 */
.L_x_17:
[----:B0-----:R-:W0:Y:S01]  /*04e0*/  LDCU UR6, c[0x0][0x3bc] ;  /* 0x00007780ff0677ac */ /* 0x001e220008000800 */
[----:B------:R-:W2:Y:S01]  /*04f0*/  LDCU.64 UR12, c[0x0][0x3a8] ;  /* 0x00007500ff0c77ac */ /* 0x000ea20008000a00 */
[----:B0-----:R-:W-:Y:S02]  /*0500*/  USHF.R.S32.HI UR5, URZ, 0x1f, UR6 ;  /* 0x0000001fff057899 */ /* 0x001fe40008011406 */
[----:B------:R-:W-:Y:S02]  /*0510*/  UIMAD.WIDE.U32 UR6, UR18, UR6, URZ ;  /* 0x00000006120672a5 */ /* 0x000fe4000f8e00ff */
[----:B------:R-:W-:Y:S02]  /*0520*/  UIMAD UR5, UR5, UR18, URZ ;  /* 0x00000012050572a4 */ /* 0x000fe4000f8e02ff */
[----:B------:R-:W-:Y:S02]  /*0530*/  UIADD3 UR6, UP0, UPT, UR4, UR6, URZ ;  /* 0x0000000604067290 */ /* 0x000fe4000ff1e0ff */
[----:B------:R-:W-:-:S02]  /*0540*/  UIADD3 UR7, UPT, UPT, UR7, UR5, URZ ;  /* 0x0000000507077290 */ /* 0x000fc4000fffe0ff */
[----:B--2---:R-:W-:Y:S02]  /*0550*/  ULEA UR5, UP1, UR6, UR12, 0x2 ;  /* 0x0000000c06057291 */ /* 0x004fe4000f8210ff */
[----:B------:R-:W-:-:S04]  /*0560*/  UIADD3.X UR7, UPT, UPT, URZ, UR7, URZ, UP0, !UPT ;  /* 0x00000007ff077290 */ /* 0x000fc800087fe4ff */
[----:B------:R-:W-:Y:S01]  /*0570*/  ULEA.HI.X UR6, UR6, UR13, UR7, 0x2, UP1 ;  /* 0x0000000d06067291 */ /* 0x000fe200088f1407 */
[----:B------:R-:W-:-:S04]  /*0580*/  IMAD.U32 R2, RZ, RZ, UR5 ;  /* 0x00000005ff027e24 */ /* 0x000fc8000f8e00ff */
[----:B------:R-:W0:Y:S01]  /*0590*/  LDCU UR5, c[0x0][0x3c0] ;  /* 0x00007800ff0577ac */ /* 0x000e220008000800 */
[----:B------:R-:W-:-:S05]  /*05a0*/  IMAD.U32 R3, RZ, RZ, UR6 ;  /* 0x00000006ff037e24 */ /* 0x000fca000f8e00ff */
[----:B------:R-:W0:Y:S01]  /*05b0*/  LDG.E R7, desc[UR14][R2.64] ;  /* 0x0000000e02077981 */ /* 0x000e22000c1e1900 */
[----:B------:R-:W2:Y:S01]  /*05c0*/  LDCU UR6, c[0x0][0x3bc] ;  /* 0x00007780ff0677ac */ /* 0x000ea20008000800 */
[----:B------:R-:W-:-:S04]  /*05d0*/  UIADD3 UR4, UPT, UPT, UR4, 0x1, URZ ;  /* 0x0000000104047890 */ /* 0x000fc8000fffe0ff */
[----:B--2---:R-:W-:Y:S01]  /*05e0*/  UISETP.NE.AND UP0, UPT, UR4, UR6, UPT ;  /* 0x000000060400728c */ /* 0x004fe2000bf05270 */
[----:B0-----:R-:W-:-:S04]  /*05f0*/  ISETP.GE.AND P0, PT, R7, UR5, PT ;  /* 0x0000000507007c0c */ /* 0x001fc8000bf06270 */
[----:B------:R-:W-:-:S13]  /*0600*/  ISETP.LT.OR P0, PT, R7, RZ, P0 ;  /* 0x000000ff0700720c */ /* 0x000fda0000701670 */
[----:B-----5:R-:W-:Y:S05]  /*0610*/  @P0 BRA `(.L_x_8) ;  /* 0x00000008004c0947 */ /* 0x020fea0003800000 */
[----:B------:R-:W0:Y:S02]  /*0620*/  LDC.64 R2, c[0x0][0x398] ;  /* 0x0000e600ff027b82 */ /* 0x000e240000000a00 */
[----:B0-----:R-:W-:-:S05]  /*0630*/  IMAD.WIDE.U32 R2, R7, 0x4, R2 ;  /* 0x0000000407027825 */ /* 0x001fca00078e0002 */
[----:B------:R-:W2:Y:S01]  /*0640*/  LDG.E R0, desc[UR14][R2.64] ;  /* 0x0000000e02007981 */ /* 0x000ea2000c1e1900 */
[----:B------:R-:W-:Y:S01]  /*0650*/  BSSY.RECONVERGENT B0, `(.L_x_8) ;  /* 0x000008f000007945 */ /* 0x000fe20003800200 */
[----:B------:R-:W2:Y:S02]  /*0660*/  S2R R15, SR_TID.X ;  /* 0x00000000000f7919 */ /* 0x000ea40000002100 */
[----:B--2---:R-:W-:-:S13]  /*0670*/  ISETP.GE.AND P0, PT, R15, R0, PT ;  /* 0x000000000f00720c */ /* 0x004fda0003f06270 */
[----:B------:R-:W-:Y:S05]  /*0680*/  @P0 BRA `(.L_x_9) ;  /* 0x00000008002c0947 */ /* 0x000fea0003800000 */
[----:B------:R-:W0:Y:S02]  /*0690*/  LDC.64 R2, c[0x0][0x390] ;  /* 0x0000e400ff027b82 */ /* 0x000e240000000a00 */
[----:B0-----:R-:W-:-:S04]  /*06a0*/  LEA R2, P0, R7, R2, 0x2 ;  /* 0x0000000207027211 */ /* 0x001fc800078010ff */
[----:B------:R-:W-:-:S05]  /*06b0*/  LEA.HI.X R3, R7, R3, RZ, 0x2, P0 ;  /* 0x0000000307037211 */ /* 0x000fca00000f14ff */
[----:B------:R0:W5:Y:S04]  /*06c0*/  LDG.E R14, desc[UR14][R2.64] ;  /* 0x0000000e020e7981 */ /* 0x000168000c1e1900 */
.L_x_16:
[----:B------:R-:W2:Y:S01]  /*06d0*/  LDCU.64 UR6, c[0x0][0x3c8] ;  /* 0x00007900ff0677ac */ /* 0x000ea20008000a00 */
[----:B-----5:R-:W-:Y:S01]  /*06e0*/  IADD3 R16, P1, PT, R14, R15, RZ ;  /* 0x0000000f0e107210 */ /* 0x020fe20007f3e0ff */
[----:B------:R-:W-:Y:S01]  /*06f0*/  BSSY.RECONVERGENT B1, `(.L_x_10) ;  /* 0x0000083000017945 */ /* 0x000fe20003800200 */
[----:B0-----:R-:W-:-:S04]  /*0700*/  SHF.R.S32.HI R2, RZ, 0x1f, R14 ;  /* 0x0000001fff027819 */ /* 0x001fc8000001140e */
[C---:B------:R-:W-:Y:S01]  /*0710*/  LEA.HI.X.SX32 R17, R15.reuse, R2, 0x1, P1 ;  /* 0x000000020f117211 */ /* 0x040fe200008f0eff */
[----:B------:R-:W-:-:S05]  /*0720*/  VIADD R15, R15, UR19 ;  /* 0x000000130f0f7c36 */ /* 0x000fca0008000000 */
[----:B------:R-:W-:Y:S02]  /*0730*/  ISETP.GE.AND P1, PT, R15, R0, PT ;  /* 0x000000000f00720c */ /* 0x000fe40003f26270 */
[----:B--2---:R-:W-:-:S04]  /*0740*/  ISETP.GE.U32.AND P0, PT, R16, UR6, PT ;  /* 0x0000000610007c0c */ /* 0x004fc8000bf06070 */
[----:B------:R-:W-:-:S13]  /*0750*/  ISETP.GE.U32.AND.EX P0, PT, R17, UR7, PT, P0 ;  /* 0x0000000711007c0c */ /* 0x000fda000bf06100 */
[----:B------:R-:W-:Y:S05]  /*0760*/  @P0 BRA `(.L_x_11) ;  /* 0x0000000400ec0947 */ /* 0x000fea0003800000 */
[----:B------:R-:W0:Y:S01]  /*0770*/  LDC R12, c[0x0][0x3b4] ;  /* 0x0000ed00ff0c7b82 */ /* 0x000e220000000800 */
[----:B------:R-:W2:Y:S01]  /*0780*/  LDCU UR9, c[0x0][0x3b4] ;  /* 0x00007680ff0977ac */ /* 0x000ea20008000800 */
[----:B------:R-:W-:Y:S02]  /*0790*/  IMAD.MOV.U32 R21, RZ, RZ, RZ ;  /* 0x000000ffff157224 */ /* 0x000fe400078e00ff */
[----:B------:R-:W-:Y:S01]  /*07a0*/  IMAD.MOV.U32 R19, RZ, RZ, RZ ;  /* 0x000000ffff137224 */ /* 0x000fe200078e00ff */
[----:B--2---:R-:W-:Y:S01]  /*07b0*/  USHF.R.S32.HI UR5, URZ, 0x1f, UR9 ;  /* 0x0000001fff057899 */ /* 0x004fe20008011409 */
[----:B0-----:R-:W-:Y:S01]  /*07c0*/  ISETP.GE.U32.AND P0, PT, R12, 0x8, PT ;  /* 0x000000080c00780c */ /* 0x001fe20003f06070 */
[-C--:B------:R-:W-:Y:S02]  /*07d0*/  IMAD R7, R17, R12.reuse, RZ ;  /* 0x0000000c11077224 */ /* 0x080fe400078e02ff */
[----:B------:R-:W-:-:S04]  /*07e0*/  IMAD.WIDE.U32 R2, R16, R12, RZ ;  /* 0x0000000c10027225 */ /* 0x000fc800078e00ff */
[----:B------:R-:W-:-:S04]  /*07f0*/  IMAD R7, R16, UR5, R7 ;  /* 0x0000000510077c24 */ /* 0x000fc8000f8e0207 */
[----:B------:R-:W-:Y:S02]  /*0800*/  IMAD.IADD R18, R3, 0x1, R7 ;  /* 0x0000000103127824 */ /* 0x000fe400078e0207 */
[----:B------:R-:W-:Y:S05]  /*0810*/  @!P0 BRA `(.L_x_12) ;  /* 0x0000000000a48947 */ /* 0x000fea0003800000 */
[----:B------:R-:W-:Y:S01]  /*0820*/  IMAD.MOV.U32 R21, RZ, RZ, RZ ;  /* 0x000000ffff157224 */ /* 0x000fe200078e00ff */
[----:B------:R-:W0:Y:S01]  /*0830*/  LDCU.128 UR20, c[0x0][0x380] ;  /* 0x00007000ff1477ac */ /* 0x000e220008000c00 */
[----:B------:R-:W-:-:S05]  /*0840*/  UMOV UR5, URZ ;  /* 0x000000ff00057c82 */ /* 0x000fca0008000000 */
.L_x_13:
[----:B------:R-:W-:Y:S02]  /*0850*/  UIADD3 UR6, UP1, UPT, UR5, UR16, URZ ;  /* 0x0000001005067290 */ /* 0x000fe4000ff3e0ff */
[----:B-1----:R-:W-:Y:S02]  /*0860*/  IADD3 R6, P0, PT, R2, UR5, RZ ;  /* 0x0000000502067c10 */ /* 0x002fe4000ff1e0ff */
[----:B------:R-:W-:Y:S02]  /*0870*/  UIADD3.X UR7, UPT, UPT, URZ, UR11, URZ, UP1, !UPT ;  /* 0x0000000bff077290 */ /* 0x000fe40008ffe4ff */
[----:B0-----:R-:W-:Y:S01]  /*0880*/  ULEA UR10, UP1, UR6, UR20, 0x2 ;  /* 0x00000014060a7291 */ /* 0x001fe2000f8210ff */
[----:B------:R-:W-:Y:S01]  /*0890*/  IMAD.X R7, RZ, RZ, R18, P0 ;  /* 0x000000ffff077224 */ /* 0x000fe200000e0612 */
[----:B------:R-:W-:Y:S02]  /*08a0*/  LEA R8, P0, R6, UR22, 0x2 ;  /* 0x0000001606087c11 */ /* 0x000fe4000f8010ff */
[----:B------:R-:W-:-:S02]  /*08b0*/  ULEA.HI.X UR7, UR6, UR21, UR7, 0x2, UP1 ;  /* 0x0000001506077291 */ /* 0x000fc400088f1407 */
[----:B------:R-:W-:Y:S01]  /*08c0*/  LEA.HI.X R9, R6, UR23, R7, 0x2, P0 ;  /* 0x0000001706097c11 */ /* 0x000fe200080f1407 */
[----:B------:R-:W-:-:S03]  /*08d0*/  IMAD.U32 R6, RZ, RZ, UR10 ;  /* 0x0000000aff067e24 */ /* 0x000fc6000f8e00ff */
[----:B------:R-:W-:Y:S01]  /*08e0*/  IMAD.U32 R7, RZ, RZ, UR7 ;  /* 0x00000007ff077e24 */ /* 0x000fe2000f8e00ff */
[----:B------:R-:W2:Y:S04]  /*08f0*/  LDG.E R22, desc[UR14][R8.64] ;  /* 0x0000000e08167981 */ /* 0x000ea8000c1e1900 */
[----:B------:R-:W2:Y:S04]  /*0900*/  LDG.E R19, desc[UR14][R6.64] ;  /* 0x0000000e06137981 */ /* 0x000ea8000c1e1900 */
[----:B------:R-:W3:Y:S04]  /*0910*/  LDG.E R24, desc[UR14][R8.64+0x4] ;  /* 0x0000040e08187981 */ /* 0x000ee8000c1e1900 */
[----:B------:R-:W3:Y:S04]  /*0920*/  LDG.E R23, desc[UR14][R6.64+0x4] ;  /* 0x0000040e06177981 */ /* 0x000ee8000c1e1900 */
[----:B------:R-:W4:Y:S04]  /*0930*/  LDG.E R20, desc[UR14][R8.64+0x8] ;  /* 0x0000080e08147981 */ /* 0x000f28000c1e1900 */
[----:B------:R-:W4:Y:S04]  /*0940*/  LDG.E R11, desc[UR14][R6.64+0x8] ;  /* 0x0000080e060b7981 */ /* 0x000f28000c1e1900 */
[----:B------:R-:W5:Y:S04]  /*0950*/  LDG.E R10, desc[UR14][R8.64+0xc] ;  /* 0x00000c0e080a7981 */ /* 0x000f68000c1e1900 */
[----:B------:R-:W5:Y:S04]  /*0960*/  LDG.E R13, desc[UR14][R6.64+0xc] ;  /* 0x00000c0e060d7981 */ /* 0x000f68000c1e1900 */
[----:B------:R-:W5:Y:S04]  /*0970*/  LDG.E R26, desc[UR14][R6.64+0x14] ;  /* 0x0000140e061a7981 */ /* 0x000f68000c1e1900 */
[----:B------:R-:W5:Y:S04]  /*0980*/  LDG.E R25, desc[UR14][R8.64+0x1c] ;  /* 0x00001c0e08197981 */ /* 0x000f68000c1e1900 */
[----:B------:R-:W5:Y:S01]  /*0990*/  LDG.E R28, desc[UR14][R6.64+0x1c] ;  /* 0x00001c0e061c7981 */ /* 0x000f62000c1e1900 */
[----:B--2---:R-:W-:-:S03]  /*09a0*/  FFMA R21, R22, R19, R21 ;  /* 0x0000001316157223 */ /* 0x004fc60000000015 */
[----:B------:R-:W2:Y:S04]  /*09b0*/  LDG.E R19, desc[UR14][R8.64+0x10] ;  /* 0x0000100e08137981 */ /* 0x000ea8000c1e1900 */
[----:B------:R-:W2:Y:S01]  /*09c0*/  LDG.E R22, desc[UR14][R6.64+0x10] ;  /* 0x0000100e06167981 */ /* 0x000ea2000c1e1900 */
[----:B---3--:R-:W-:-:S03]  /*09d0*/  FFMA R27, R24, R23, R21 ;  /* 0x00000017181b7223 */ /* 0x008fc60000000015 */
[----:B------:R-:W3:Y:S04]  /*09e0*/  LDG.E R23, desc[UR14][R8.64+0x14] ;  /* 0x0000140e08177981 */ /* 0x000ee8000c1e1900 */
[----:B------:R-:W3:Y:S04]  /*09f0*/  LDG.E R21, desc[UR14][R8.64+0x18] ;  /* 0x0000180e08157981 */ /* 0x000ee8000c1e1900 */
[----:B------:R-:W3:Y:S01]  /*0a00*/  LDG.E R24, desc[UR14][R6.64+0x18] ;  /* 0x0000180e06187981 */ /* 0x000ee2000c1e1900 */
[----:B----4-:R-:W-:Y:S01]  /*0a10*/  FFMA R11, R20, R11, R27 ;  /* 0x0000000b140b7223 */ /* 0x010fe2000000001b */
[----:B------:R-:W-:-:S03]  /*0a20*/  UIADD3 UR5, UPT, UPT, UR5, 0x8, URZ ;  /* 0x0000000805057890 */ /* 0x000fc6000fffe0ff */
[----:B-----5:R-:W-:Y:S01]  /*0a30*/  FFMA R10, R10, R13, R11 ;  /* 0x0000000d0a0a7223 */ /* 0x020fe2000000000b */
[----:B------:R-:W-:-:S03]  /*0a40*/  UISETP.NE.AND UP1, UPT, UR5, UR8, UPT ;  /* 0x000000080500728c */ /* 0x000fc6000bf25270 */
[----:B--2---:R-:W-:-:S04]  /*0a50*/  FFMA R10, R19, R22, R10 ;  /* 0x00000016130a7223 */ /* 0x004fc8000000000a */
[----:B---3--:R-:W-:-:S04]  /*0a60*/  FFMA R10, R23, R26, R10 ;  /* 0x0000001a170a7223 */ /* 0x008fc8000000000a */
[----:B------:R-:W-:-:S04]  /*0a70*/  FFMA R10, R21, R24, R10 ;  /* 0x00000018150a7223 */ /* 0x000fc8000000000a */
[----:B------:R-:W-:Y:S01]  /*0a80*/  FFMA R21, R25, R28, R10 ;  /* 0x0000001c19157223 */ /* 0x000fe2000000000a */
[----:B------:R-:W-:Y:S06]  /*0a90*/  BRA.U UP1, `(.L_x_13) ;  /* 0xfffffffd016c7547 */ /* 0x000fec000b83ffff */
[----:B------:R-:W-:-:S07]  /*0aa0*/  IMAD.U32 R19, RZ, RZ, UR8 ;  /* 0x00000008ff137e24 */ /* 0x000fce000f8e00ff */
.L_x_12:
[----:B------:R-:W-:-:S04]  /*0ab0*/  ULOP3.LUT UR5, UR9, 0x7, URZ, 0xc0, !UPT ;  /* 0x0000000709057892 */ /* 0x000fc8000f8ec0ff */
[----:B------:R-:W-:-:S09]  /*0ac0*/  UISETP.NE.AND UP1, UPT, UR5, URZ, UPT ;  /* 0x000000ff0500728c */ /* 0x000fd2000bf25270 */
[----:B------:R-:W-:Y:S05]  /*0ad0*/  BRA.U !UP1, `(.L_x_14) ;  /* 0x0000000109f47547 */ /* 0x000fea000b800000 */
[----:B------:R-:W-:Y:S01]  /*0ae0*/  UIADD3 UR5, UPT, UPT, UR5, -0x1, URZ ;  /* 0xffffffff05057890 */ /* 0x000fe2000fffe0ff */
[----:B------:R-:W-:-:S03]  /*0af0*/  LOP3.LUT P0, R22, R12, 0x3, RZ, 0xc0, !PT ;  /* 0x000000030c167812 */ /* 0x000fc6000780c0ff */
[----:B------:R-:W-:-:S09]  /*0b00*/  UISETP.GE.U32.AND UP1, UPT, UR5, 0x3, UPT ;  /* 0x000000030500788c */ /* 0x000fd2000bf26070 */
[----:B------:R-:W-:Y:S05]  /*0b10*/  BRA.U !UP1, `(.L_x_15) ;  /* 0x00000001095c7547 */ /* 0x000fea000b800000 */
[----:B-1----:R-:W0:Y:S01]  /*0b20*/  LDC.64 R6, c[0x0][0x388] ;  /* 0x0000e200ff067b82 */ /* 0x002e220000000a00 */
[C---:B------:R-:W-:Y:S02]  /*0b30*/  IADD3 R13, P2, PT, R19.reuse, R2, RZ ;  /* 0x00000002130d7210 */ /* 0x040fe40007f5e0ff */
[----:B------:R-:W-:-:S03]  /*0b40*/  IADD3 R10, P3, PT, R19, UR16, RZ ;  /* 0x00000010130a7c10 */ /* 0x000fc6000ff7e0ff */
[----:B------:R-:W-:Y:S02]  /*0b50*/  IMAD.X R20, RZ, RZ, R18, P2 ;  /* 0x000000ffff147224 */ /* 0x000fe400010e0612 */
[----:B------:R-:W1:Y:S01]  /*0b60*/  LDC.64 R8, c[0x0][0x380] ;  /* 0x0000e000ff087b82 */ /* 0x000e620000000a00 */
[----:B------:R-:W-:Y:S01]  /*0b70*/  IMAD.X R11, RZ, RZ, UR11, P3 ;  /* 0x0000000bff0b7e24 */ /* 0x000fe200098e06ff */
[----:B0-----:R-:W-:-:S04]  /*0b80*/  LEA R6, P2, R13, R6, 0x2 ;  /* 0x000000060d067211 */ /* 0x001fc800078410ff */
[----:B------:R-:W-:Y:S02]  /*0b90*/  LEA.HI.X R7, R13, R7, R20, 0x2, P2 ;  /* 0x000000070d077211 */ /* 0x000fe400010f1414 */
[----:B-1----:R-:W-:-:S03]  /*0ba0*/  LEA R8, P3, R10, R8, 0x2 ;  /* 0x000000080a087211 */ /* 0x002fc600078610ff */
[----:B------:R-:W2:Y:S01]  /*0bb0*/  LDG.E R13, desc[UR14][R6.64+0x4] ;  /* 0x0000040e060d7981 */ /* 0x000ea2000c1e1900 */
[----:B------:R-:W-:-:S03]  /*0bc0*/  LEA.HI.X R9, R10, R9, R11, 0x2, P3 ;  /* 0x000000090a097211 */ /* 0x000fc600018f140b */
[----:B------:R-:W3:Y:S04]  /*0bd0*/  LDG.E R23, desc[UR14][R6.64+0x8] ;  /* 0x0000080e06177981 */ /* 0x000ee8000c1e1900 */
[----:B------:R-:W4:Y:S04]  /*0be0*/  LDG.E R10, desc[UR14][R6.64] ;  /* 0x0000000e060a7981 */ /* 0x000f28000c1e1900 */
[----:B------:R-:W4:Y:S04]  /*0bf0*/  LDG.E R11, desc[UR14][R8.64] ;  /* 0x0000000e080b7981 */ /* 0x000f28000c1e1900 */
[----:B------:R-:W2:Y:S04]  /*0c00*/  LDG.E R20, desc[UR14][R8.64+0x4] ;  /* 0x0000040e08147981 */ /* 0x000ea8000c1e1900 */
[----:B------:R-:W3:Y:S04]  /*0c10*/  LDG.E R24, desc[UR14][R8.64+0x8] ;  /* 0x0000080e08187981 */ /* 0x000ee8000c1e1900 */
[----:B------:R-:W5:Y:S04]  /*0c20*/  LDG.E R25, desc[UR14][R6.64+0xc] ;  /* 0x00000c0e06197981 */ /* 0x000f68000c1e1900 */
[----:B------:R-:W5:Y:S01]  /*0c30*/  LDG.E R26, desc[UR14][R8.64+0xc] ;  /* 0x00000c0e081a7981 */ /* 0x000f62000c1e1900 */
[----:B------:R-:W-:-:S02]  /*0c40*/  VIADD R19, R19, 0x4 ;  /* 0x0000000413137836 */ /* 0x000fc40000000000 */
[----:B----4-:R-:W-:-:S04]  /*0c50*/  FFMA R10, R10, R11, R21 ;  /* 0x0000000b0a0a7223 */ /* 0x010fc80000000015 */
[----:B--2---:R-:W-:-:S04]  /*0c60*/  FFMA R10, R13, R20, R10 ;  /* 0x000000140d0a7223 */ /* 0x004fc8000000000a */
[----:B---3--:R-:W-:-:S04]  /*0c70*/  FFMA R10, R23, R24, R10 ;  /* 0x00000018170a7223 */ /* 0x008fc8000000000a */
[----:B-----5:R-:W-:-:S07]  /*0c80*/  FFMA R21, R25, R26, R10 ;  /* 0x0000001a19157223 */ /* 0x020fce000000000a */
.L_x_15:
[----:B------:R-:W-:Y:S05]  /*0c90*/  @!P0 BRA `(.L_x_14) ;  /* 0x0000000000848947 */ /* 0x000fea0003800000 */
[----:B-1----:R-:W0:Y:S01]  /*0ca0*/  LDC.64 R6, c[0x0][0x388] ;  /* 0x0000e200ff067b82 */ /* 0x002e220000000a00 */
[----:B------:R-:W-:Y:S02]  /*0cb0*/  ISETP.NE.AND P2, PT, R22, 0x1, PT ;  /* 0x000000011600780c */ /* 0x000fe40003f45270 */
[----:B------:R-:W-:-:S04]  /*0cc0*/  LOP3.LUT R12, R12, 0x1, RZ, 0xc0, !PT ;  /* 0x000000010c0c7812 */ /* 0x000fc800078ec0ff */
[----:B------:R-:W-:Y:S01]  /*0cd0*/  ISETP.NE.U32.AND P0, PT, R12, 0x1, PT ;  /* 0x000000010c00780c */ /* 0x000fe20003f05070 */
[----:B------:R-:W1:Y:S06]  /*0ce0*/  LDC.64 R8, c[0x0][0x380] ;  /* 0x0000e000ff087b82 */ /* 0x000e6c0000000a00 */
[C---:B------:R-:W-:Y:S02]  /*0cf0*/  @P2 IADD3 R20, P4, PT, R19.reuse, R2, RZ ;  /* 0x0000000213142210 */ /* 0x040fe40007f9e0ff */
[----:B------:R-:W2:Y:S01]  /*0d00*/  LDC.64 R10, c[0x0][0x388] ;  /* 0x0000e200ff0a7b82 */ /* 0x000ea20000000a00 */
[C---:B------:R-:W-:Y:S01]  /*0d10*/  @P2 IADD3 R3, P3, PT, R19.reuse, UR16, RZ ;  /* 0x0000001013032c10 */ /* 0x040fe2000ff7e0ff */
[----:B------:R-:W-:-:S02]  /*0d20*/  @P2 VIADD R19, R19, 0x2 ;  /* 0x0000000213132836 */ /* 0x000fc40000000000 */
[----:B------:R-:W-:-:S03]  /*0d30*/  @P2 IMAD.X R22, RZ, RZ, R18, P4 ;  /* 0x000000ffff162224 */ /* 0x000fc600020e0612 */
[----:B------:R-:W-:Y:S01]  /*0d40*/  @!P0 IADD3 R2, P4, PT, R19, R2, RZ ;  /* 0x0000000213028210 */ /* 0x000fe20007f9e0ff */
[----:B------:R-:W3:Y:S01]  /*0d50*/  LDC.64 R12, c[0x0][0x380] ;  /* 0x0000e000ff0c7b82 */ /* 0x000ee20000000a00 */
[----:B0-----:R-:W-:-:S03]  /*0d60*/  @P2 LEA R6, P5, R20, R6, 0x2 ;  /* 0x0000000614062211 */ /* 0x001fc600078a10ff */
[----:B------:R-:W-:Y:S01]  /*0d70*/  @!P0 IMAD.X R18, RZ, RZ, R18, P4 ;  /* 0x000000ffff128224 */ /* 0x000fe200020e0612 */
[----:B------:R-:W-:Y:S01]  /*0d80*/  @P2 LEA.HI.X R7, R20, R7, R22, 0x2, P5 ;  /* 0x0000000714072211 */ /* 0x000fe200028f1416 */
[----:B------:R-:W-:Y:S01]  /*0d90*/  @P2 IMAD.X R20, RZ, RZ, UR11, P3 ;  /* 0x0000000bff142e24 */ /* 0x000fe200098e06ff */
[----:B------:R-:W-:Y:S02]  /*0da0*/  @!P0 IADD3 R19, P5, PT, R19, UR16, RZ ;  /* 0x0000001013138c10 */ /* 0x000fe4000ffbe0ff */
[----:B-1----:R-:W-:-:S04]  /*0db0*/  @P2 LEA R8, P3, R3, R8, 0x2 ;  /* 0x0000000803082211 */ /* 0x002fc800078610ff */
[----:B------:R-:W-:Y:S02]  /*0dc0*/  @P2 LEA.HI.X R9, R3, R9, R20, 0x2, P3 ;  /* 0x0000000903092211 */ /* 0x000fe400018f1414 */
[----:B--2---:R-:W-:-:S03]  /*0dd0*/  @!P0 LEA R10, P4, R2, R10, 0x2 ;  /* 0x0000000a020a8211 */ /* 0x004fc600078810ff */
[----:B------:R-:W2:Y:S01]  /*0de0*/  @P2 LDG.E R3, desc[UR14][R8.64] ;  /* 0x0000000e08032981 */ /* 0x000ea2000c1e1900 */
[----:B------:R-:W-:Y:S01]  /*0df0*/  @!P0 LEA.HI.X R11, R2, R11, R18, 0x2, P4 ;  /* 0x0000000b020b8211 */ /* 0x000fe200020f1412 */
[----:B------:R-:W-:Y:S02]  /*0e00*/  @!P0 IMAD.X R2, RZ, RZ, UR11, P5 ;  /* 0x0000000bff028e24 */ /* 0x000fe4000a8e06ff */
[----:B------:R-:W2:Y:S01]  /*0e10*/  @P2 LDG.E R18, desc[UR14][R6.64] ;  /* 0x0000000e06122981 */ /* 0x000ea2000c1e1900 */
[----:B---3--:R-:W-:-:S03]  /*0e20*/  @!P0 LEA R12, P3, R19, R12, 0x2 ;  /* 0x0000000c130c8211 */ /* 0x008fc600078610ff */
[----:B------:R-:W3:Y:S01]  /*0e30*/  @!P0 LDG.E R10, desc[UR14][R10.64] ;  /* 0x0000000e0a0a8981 */ /* 0x000ee2000c1e1900 */
[----:B------:R-:W-:-:S03]  /*0e40*/  @!P0 LEA.HI.X R13, R19, R13, R2, 0x2, P3 ;  /* 0x0000000d130d8211 */ /* 0x000fc600018f1402 */
[----:B------:R-:W4:Y:S04]  /*0e50*/  @P2 LDG.E R2, desc[UR14][R6.64+0x4] ;  /* 0x0000040e06022981 */ /* 0x000f28000c1e1900 */
[----:B------:R-:W4:Y:S04]  /*0e60*/  @P2 LDG.E R19, desc[UR14][R8.64+0x4] ;  /* 0x0000040e08132981 */ /* 0x000f28000c1e1900 */
[----:B------:R-:W3:Y:S01]  /*0e70*/  @!P0 LDG.E R12, desc[UR14][R12.64] ;  /* 0x0000000e0c0c8981 */ /* 0x000ee2000c1e1900 */
[----:B--2---:R-:W-:-:S04]  /*0e80*/  @P2 FFMA R3, R18, R3, R21 ;  /* 0x0000000312032223 */ /* 0x004fc80000000015 */
[----:B----4-:R-:W-:-:S04]  /*0e90*/  @P2 FFMA R21, R2, R19, R3 ;  /* 0x0000001302152223 */ /* 0x010fc80000000003 */
[----:B---3--:R-:W-:-:S07]  /*0ea0*/  @!P0 FFMA R21, R10, R12, R21 ;  /* 0x0000000c0a158223 */ /* 0x008fce0000000015 */
.L_x_14:
[----:B------:R-:W-:-:S13]  /*0eb0*/  FSETP.GT.AND P0, PT, R21, R4, PT ;  /* 0x000000041500720b */ /* 0x000fda0003f04000 */
[----:B------:R-:W-:Y:S05]  /*0ec0*/  @!P0 BRA `(.L_x_11) ;  /* 0x0000000000148947 */ /* 0x000fea0003800000 */
[----:B------:R-:W0:Y:S02]  /*0ed0*/  LDCU.64 UR6, c[0x0][0x3a0] ;  /* 0x00007400ff0677ac */ /* 0x000e240008000a00 */
[----:B0-----:R-:W-:-:S04]  /*0ee0*/  LEA R2, P0, R16, UR6, 0x2 ;  /* 0x0000000610027c11 */ /* 0x001fc8000f8010ff */
[----:B------:R-:W-:-:S05]  /*0ef0*/  LEA.HI.X R3, R16, UR7, R17, 0x2, P0 ;  /* 0x0000000710037c11 */ /* 0x000fca00080f1411 */
[----:B------:R0:W5:Y:S01]  /*0f00*/  LDG.E R5, desc[UR14][R2.64] ;  /* 0x0000000e02057981 */ /* 0x000162000c1e1900 */
[----:B------:R-:W-:-:S07]  /*0f10*/  IMAD.MOV.U32 R4, RZ, RZ, R21 ;  /* 0x000000ffff047224 */ /* 0x000fce00078e0015 */
.L_x_11:
[----:B------:R-:W-:Y:S05]  /*0f20*/  BSYNC.RECONVERGENT B1 ;  /* 0x0000000000017941 */ /* 0x000fea0003800200 */
.L_x_10:
[----:B------:R-:W-:Y:S05]  /*0f30*/  @!P1 BRA `(.L_x_16) ;  /* 0xfffffff400e49947 */ /* 0x000fea000383ffff */
.L_x_9:
[----:B------:R-:W-:Y:S05]  /*0f40*/  BSYNC.RECONVERGENT B0 ;  /* 0x0000000000007941 */ /* 0x000fea0003800200 */
.L_x_8:
[----:B------:R-:W-:Y:S05]  /*0f50*/  BRA.U UP0, `(.L_x_17) ;  /* 0xfffffff500607547 */ /* 0x000fea000b83ffff */
.L_x_0:
[----:B0-----:R-:W0:Y:S01]  /*0f60*/  S2R R2, SR_TID.X ;  /* 0x0000000000027919 */ /* 0x001e220000002100 */
[----:B------:R-:W2:Y:S01]  /*0f70*/  S2UR UR6, SR_CgaCtaId ;  /* 0x00000000000679c3 */ /* 0x000ea20000008800 */
[----:B------:R-:W-:-:S07]  /*0f80*/  UMOV UR5, 0x400 ;  /* 0x0000040000057882 */ /* 0x000fce0000000000 */
[----:B------:R-:W3:Y:S01]  /*0f90*/  LDC R0, c[0x0][0x3b8] ;  /* 0x0000ee00ff007b82 */ /* 0x000ee20000000800 */
[----:B--2---:R-:W-:Y:S01]  /*0fa0*/  ULEA UR5, UR6, UR5, 0x18 ;  /* 0x0000000506057291 */ /* 0x004fe2000f8ec0ff */
[----:B---3--:R-:W-:-:S05]  /*0fb0*/  ISETP.GE.AND P0, PT, R0, 0x1, PT ;  /* 0x000000010000780c */ /* 0x008fca0003f06270 */
[C---:B0-----:R-:W-:Y:S02]  /*0fc0*/  LEA R0, R2.reuse, UR5, 0x3 ;  /* 0x0000000502007c11 */ /* 0x041fe4000f8e18ff */
[----:B------:R-:W-:-:S03]  /*0fd0*/  ISETP.NE.OR P0, PT, R2, RZ, !P0 ;  /* 0x000000ff0200720c */ /* 0x000fc60004705670 */
[----:B-----5:R0:W-:Y:S01]  /*0fe0*/  STS.64 [R0], R4 ;  /* 0x0000000400007388 */ /* 0x0201e20000000a00 */
[----:B------:R-:W-:Y:S09]  /*0ff0*/  BAR.SYNC.DEFER_BLOCKING 0x0 ;  /* 0x0000000000007b1d */ /* 0x000ff20000010000 */
[----:B------:R-:W-:Y:S05]  /*1000*/  @P0 EXIT ;  /* 0x000000000000094d */ /* 0x000fea0003800000 */
[----:B------:R-:W2:Y:S01]  /*1010*/  LDCU UR11, c[0x0][0x360] ;  /* 0x00006c00ff0b77ac */ /* 0x000ea20008000800 */
[----:B------:R-:W-:Y:S02]  /*1020*/  PRMT R2, RZ, 0x7610, R2 ;  /* 0x00007610ff027816 */ /* 0x000fe40000000002 */
[----:B------:R-:W-:Y:S01]  /*1030*/  PRMT R3, RZ, 0x7610, R3 ;  /* 0x00007610ff037816 */ /* 0x000fe20000000003 */
[----:B------:R-:W-:Y:S01]  /*1040*/  UMOV UR4, URZ ;  /* 0x000000ff00047c82 */ /* 0x000fe20008000000 */
[----:B--2---:R-:W-:-:S12]  /*1050*/  UIADD3 UR10, UPT, UPT, UR11, -0x2, URZ ;  /* 0xfffffffe0b0a7890 */ /* 0x004fd8000fffe0ff */
.L_x_23:
[----:B------:R-:W-:Y:S01]  /*1060*/  UMOV UR8, UR4 ;  /* 0x0000000400087c82 */ /* 0x000fe20008000000 */
[----:B------:R-:W-:Y:S01]  /*1070*/  UIADD3 UR4, UPT, UPT, UR4, 0x1, URZ ;  /* 0x0000000104047890 */ /* 0x000fe2000fffe0ff */
[----:B0--3--:R-:W-:-:S03]  /*1080*/  IMAD.U32 R5, RZ, RZ, UR8 ;  /* 0x00000008ff057e24 */ /* 0x009fc6000f8e00ff */
[----:B------:R-:W-:-:S09]  /*1090*/  UISETP.GE.U32.AND UP0, UPT, UR4, UR11, UPT ;  /* 0x0000000b0400728c */ /* 0x000fd2000bf06070 */
[----:B------:R-:W-:Y:S05]  /*10a0*/  BRA.U UP0, `(.L_x_18) ;  /* 0x0000000d00287547 */ /* 0x000fea000b800000 */
[----:B------:R-:W-:Y:S01]  /*10b0*/  UIADD3 UR7, UPT, UPT, UR10, -UR8, URZ ;  /* 0x800000080a077290 */ /* 0x000fe2000fffe0ff */
[----:B------:R-:W-:Y:S01]  /*10c0*/  IMAD.U32 R0, RZ, RZ, UR4 ;  /* 0x00000004ff007e24 */ /* 0x000fe2000f8e00ff */
[----:B------:R-:W-:Y:S02]  /*10d0*/  ULOP3.LUT UR6, URZ, UR8, URZ, 0x33, !UPT ;  /* 0x00000008ff067292 */ /* 0x000fe4000f8e33ff */
[----:B------:R-:W-:Y:S01]  /*10e0*/  IMAD.U32 R5, RZ, RZ, UR8 ;  /* 0x00000008ff057e24 */ /* 0x000fe2000f8e00ff */
[----:B------:R-:W-:Y:S02]  /*10f0*/  UISETP.GE.U32.AND UP0, UPT, UR7, 0xf, UPT ;  /* 0x0000000f0700788c */ /* 0x000fe4000bf06070 */
[----:B------:R-:W-:-:S07]  /*1100*/  UIADD3 UR9, UPT, UPT, UR6, UR11, URZ ;  /* 0x0000000b06097290 */ /* 0x000fce000fffe0ff */
[----:B------:R-:W-:Y:S05]  /*1110*/  BRA.U !UP0, `(.L_x_19) ;  /* 0x0000000508707547 */ /* 0x000fea000b800000 */
[----:B------:R-:W-:Y:S02]  /*1120*/  ULEA UR7, UR8, UR5, 0x3 ;  /* 0x0000000508077291 */ /* 0x000fe4000f8e18ff */
[----:B------:R-:W-:Y:S01]  /*1130*/  IMAD.U32 R0, RZ, RZ, UR8 ;  /* 0x00000008ff007e24 */ /* 0x000fe2000f8e00ff */
[----:B------:R-:W-:Y:S01]  /*1140*/  ULOP3.LUT UR6, UR9, 0xfffffff0, URZ, 0xc0, !UPT ;  /* 0xfffffff009067892 */ /* 0x000fe2000f8ec0ff */
[----:B------:R-:W-:Y:S01]  /*1150*/  IMAD.U32 R5, RZ, RZ, UR8 ;  /* 0x00000008ff057e24 */ /* 0x000fe2000f8e00ff */
[----:B------:R-:W-:Y:S02]  /*1160*/  UIADD3 UR7, UPT, UPT, UR7, 0x40, URZ ;  /* 0x0000004007077890 */ /* 0x000fe4000fffe0ff */
[----:B------:R-:W-:-:S12]  /*1170*/  UIADD3 UR6, UPT, UPT, -UR6, URZ, URZ ;  /* 0x000000ff06067290 */ /* 0x000fd8000fffe1ff */
.L_x_20:
[----:B-1----:R-:W-:Y:S01]  /*1180*/  LEA R6, R5, UR5, 0x3 ;  /* 0x0000000505067c11 */ /* 0x002fe2000f8e18ff */
[----:B------:R-:W-:Y:S01]  /*1190*/  LDS R4, [UR7+-0x38] ;  /* 0xffffc807ff047984 */ /* 0x000fe20008000800 */
[----:B------:R-:W-:-:S03]  /*11a0*/  UIADD3 UR6, UPT, UPT, UR6, 0x10, URZ ;  /* 0x0000001006067890 */ /* 0x000fc6000fffe0ff */
[----:B------:R-:W0:Y:S01]  /*11b0*/  LDS R7, [R6] ;  /* 0x0000000006077984 */ /* 0x000e220000000800 */
[----:B------:R-:W-:Y:S01]  /*11c0*/  UISETP.NE.AND UP0, UPT, UR6, URZ, UPT ;  /* 0x000000ff0600728c */ /* 0x000fe2000bf05270 */
[----:B0-----:R-:W-:Y:S02]  /*11d0*/  FSETP.GT.AND P0, PT, R4, R7, PT ;  /* 0x000000070400720b */ /* 0x001fe40003f04000 */
[----:B------:R-:W-:Y:S11]  /*11e0*/  LDS R4, [UR7+-0x30] ;  /* 0xffffd007ff047984 */ /* 0x000ff60008000800 */
[----:B------:R-:W-:-:S05]  /*11f0*/  @P0 VIADD R5, R0, 0x1 ;  /* 0x0000000100050836 */ /* 0x000fca0000000000 */
[----:B------:R-:W-:-:S06]  /*1200*/  LEA R7, R5, UR5, 0x3 ;  /* 0x0000000505077c11 */ /* 0x000fcc000f8e18ff */
[----:B------:R-:W0:Y:S02]  /*1210*/  LDS R7, [R7] ;  /* 0x0000000007077984 */ /* 0x000e240000000800 */
[----:B0-----:R-:W-:Y:S02]  /*1220*/  FSETP.GT.AND P0, PT, R4, R7, PT ;  /* 0x000000070400720b */ /* 0x001fe40003f04000 */
[----:B------:R-:W-:Y:S11]  /*1230*/  LDS R4, [UR7+-0x28] ;  /* 0xffffd807ff047984 */ /* 0x000ff60008000800 */
[----:B------:R-:W-:-:S05]  /*1240*/  @P0 VIADD R5, R0, 0x2 ;  /* 0x0000000200050836 */ /* 0x000fca0000000000 */
[----:B------:R-:W-:-:S05]  /*1250*/  LEA R8, R5, UR5, 0x3 ;  /* 0x0000000505087c11 */ /* 0x000fca000f8e18ff */
        /* <DEDUP_REMOVED lines=22> */
[----:B------:R-:W-:Y:S11]  /*13c0*/  LDS R4, [UR7] ;  /* 0x00000007ff047984 */ /* 0x000ff60008000800 */
[----:B------:R-:W-:-:S05]  /*13d0*/  @P0 VIADD R5, R0, 0x7 ;  /* 0x0000000700050836 */ /* 0x000fca0000000000 */
[----:B------:R-:W-:-:S06]  /*13e0*/  LEA R7, R5, UR5, 0x3 ;  /* 0x0000000505077c11 */ /* 0x000fcc000f8e18ff */
[----:B------:R-:W0:Y:S02]  /*13f0*/  LDS R7, [R7] ;  /* 0x0000000007077984 */ /* 0x000e240000000800 */
[----:B0-----:R-:W-:Y:S02]  /*1400*/  FSETP.GT.AND P0, PT, R4, R7, PT ;  /* 0x000000070400720b */ /* 0x001fe40003f04000 */
[----:B------:R-:W-:Y:S11]  /*1410*/  LDS R4, [UR7+0x8] ;  /* 0x00000807ff047984 */ /* 0x000ff60008000800 */
[----:B------:R-:W-:-:S05]  /*1420*/  @P0 VIADD R5, R0, 0x8 ;  /* 0x0000000800050836 */ /* 0x000fca0000000000 */
[----:B------:R-:W-:-:S05]  /*1430*/  LEA R8, R5, UR5, 0x3 ;  /* 0x0000000505087c11 */ /* 0x000fca000f8e18ff */
        /* <DEDUP_REMOVED lines=32> */
[----:B------:R-:W-:Y:S01]  /*1640*/  LDS R4, [UR7+0x40] ;  /* 0x00004007ff047984 */ /* 0x000fe20008000800 */
[----:B------:R-:W-:-:S10]  /*1650*/  UIADD3 UR7, UPT, UPT, UR7, 0x80, URZ ;  /* 0x0000008007077890 */ /* 0x000fd4000fffe0ff */
[C---:B------:R-:W-:Y:S02]  /*1660*/  @P0 VIADD R5, R0.reuse, 0xf ;  /* 0x0000000f00050836 */ /* 0x040fe40000000000 */
[----:B------:R-:W-:-:S03]  /*1670*/  VIADD R0, R0, 0x10 ;  /* 0x0000001000007836 */ /* 0x000fc60000000000 */
[----:B------:R-:W-:-:S05]  /*1680*/  LEA R6, R5, UR5, 0x3 ;  /* 0x0000000505067c11 */ /* 0x000fca000f8e18ff */
[----:B------:R-:W0:Y:S02]  /*1690*/  LDS R9, [R6] ;  /* 0x0000000006097984 */ /* 0x000e240000000800 */
[----:B0-----:R-:W-:-:S04]  /*16a0*/  FSETP.GT.AND P0, PT, R4, R9, PT ;  /* 0x000000090400720b */ /* 0x001fc80003f04000 */
[----:B------:R-:W-:Y:S01]  /*16b0*/  SEL R5, R0, R5, P0 ;  /* 0x0000000500057207 */ /* 0x000fe20000000000 */
[----:B------:R-:W-:Y:S08]  /*16c0*/  BRA.U UP0, `(.L_x_20) ;  /* 0xfffffff900ac7547 */ /* 0x000ff0000b83ffff */
[----:B------:R-:W-:-:S07]  /*16d0*/  VIADD R0, R0, 0x1 ;  /* 0x0000000100007836 */ /* 0x000fce0000000000 */
.L_x_19:
[----:B------:R-:W-:-:S09]  /*16e0*/  ULOP3.LUT UP0, URZ, UR9, 0xf, URZ, 0xc0, !UPT ;  /* 0x0000000f09ff7892 */ /* 0x000fd2000f80c0ff */
[----:B------:R-:W-:Y:S05]  /*16f0*/  BRA.U !UP0, `(.L_x_18) ;  /* 0x0000000508947547 */ /* 0x000fea000b800000 */
[----:B------:R-:W-:-:S05]  /*1700*/  LOP3.LUT R4, RZ, R3, RZ, 0x33, !PT ;  /* 0x00000003ff047212 */ /* 0x000fca00078e33ff */
[----:B------:R-:W-:-:S05]  /*1710*/  VIADD R4, R4, UR11 ;  /* 0x0000000b04047c36 */ /* 0x000fca0008000000 */
[----:B------:R-:W-:-:S04]  /*1720*/  LOP3.LUT R4, R4, 0xf, RZ, 0xc0, !PT ;  /* 0x0000000f04047812 */ /* 0x000fc800078ec0ff */
[C---:B------:R-:W-:Y:S01]  /*1730*/  LOP3.LUT P0, RZ, R4.reuse, 0x7, RZ, 0xc0, !PT ;  /* 0x0000000704ff7812 */ /* 0x040fe2000780c0ff */
[----:B-1----:R-:W-:-:S05]  /*1740*/  VIADD R6, R4, 0xffffffff ;  /* 0xffffffff04067836 */ /* 0x002fca0000000000 */
[----:B------:R-:W-:-:S13]  /*1750*/  ISETP.GE.U32.AND P1, PT, R6, 0x7, PT ;  /* 0x000000070600780c */ /* 0x000fda0003f26070 */
[----:B------:R-:W-:Y:S05]  /*1760*/  @!P1 BRA `(.L_x_21) ;  /* 0x0000000000a89947 */ /* 0x000fea0003800000 */
[----:B------:R-:W-:Y:S02]  /*1770*/  LEA R7, R5, UR5, 0x3 ;  /* 0x0000000505077c11 */ /* 0x000fe4000f8e18ff */
[----:B------:R-:W-:-:S04]  /*1780*/  LEA R4, R0, UR5, 0x3 ;  /* 0x0000000500047c11 */ /* 0x000fc8000f8e18ff */
[----:B------:R-:W-:Y:S04]  /*1790*/  LDS R7, [R7] ;  /* 0x0000000007077984 */ /* 0x000fe80000000800 */
[----:B------:R-:W0:Y:S02]  /*17a0*/  LDS R6, [R4] ;  /* 0x0000000004067984 */ /* 0x000e240000000800 */
[----:B0-----:R-:W-:Y:S02]  /*17b0*/  FSETP.GT.AND P1, PT, R6, R7, PT ;  /* 0x000000070600720b */ /* 0x001fe40003f24000 */
[----:B------:R-:W-:Y:S02]  /*17c0*/  LDS R6, [R4+0x8] ;  /* 0x0000080004067984 */ /* 0x000fe40000000800 */
[----:B------:R-:W-:-:S04]  /*17d0*/  SEL R5, R0, R5, P1 ;  /* 0x0000000500057207 */ /* 0x000fc80000800000 */
[----:B------:R-:W-:-:S05]  /*17e0*/  LEA R8, R5, UR5, 0x3 ;  /* 0x0000000505087c11 */ /* 0x000fca000f8e18ff */
[----:B------:R-:W0:Y:S02]  /*17f0*/  LDS R9, [R8] ;  /* 0x0000000008097984 */ /* 0x000e240000000800 */
[----:B0-----:R-:W-:Y:S02]  /*1800*/  FSETP.GT.AND P1, PT, R6, R9, PT ;  /* 0x000000090600720b */ /* 0x001fe40003f24000 */
[----:B------:R-:W-:Y:S11]  /*1810*/  LDS R6, [R4+0x10] ;  /* 0x0000100004067984 */ /* 0x000ff60000000800 */
[----:B------:R-:W-:-:S05]  /*1820*/  @P1 VIADD R5, R0, 0x1 ;  /* 0x0000000100051836 */ /* 0x000fca0000000000 */
[----:B------:R-:W-:-:S06]  /*1830*/  LEA R9, R5, UR5, 0x3 ;  /* 0x0000000505097c11 */ /* 0x000fcc000f8e18ff */
        /* <DEDUP_REMOVED lines=26> */
[----:B0-----:R-:W-:-:S13]  /*19e0*/  FSETP.GT.AND P1, PT, R6, R11, PT ;  /* 0x0000000b0600720b */ /* 0x001fda0003f24000 */
[C---:B------:R-:W-:Y:S02]  /*19f0*/  @P1 VIADD R5, R0.reuse, 0x7 ;  /* 0x0000000700051836 */ /* 0x040fe40000000000 */
[----:B------:R-:W-:-:S07]  /*1a00*/  VIADD R0, R0, 0x8 ;  /* 0x0000000800007836 */ /* 0x000fce0000000000 */
.L_x_21:
[----:B------:R-:W-:Y:S05]  /*1a10*/  @!P0 BRA `(.L_x_18) ;  /* 0x0000000000cc8947 */ /* 0x000fea0003800000 */
[----:B------:R-:W-:-:S05]  /*1a20*/  LOP3.LUT R4, RZ, R2, RZ, 0x33, !PT ;  /* 0x00000002ff047212 */ /* 0x000fca00078e33ff */
[----:B------:R-:W-:-:S05]  /*1a30*/  VIADD R4, R4, UR11 ;  /* 0x0000000b04047c36 */ /* 0x000fca0008000000 */
[----:B------:R-:W-:-:S04]  /*1a40*/  LOP3.LUT R4, R4, 0xffff, RZ, 0xc0, !PT ;  /* 0x0000ffff04047812 */ /* 0x000fc800078ec0ff */
[C---:B------:R-:W-:Y:S02]  /*1a50*/  LOP3.LUT R6, R4.reuse, 0x7, RZ, 0xc0, !PT ;  /* 0x0000000704067812 */ /* 0x040fe400078ec0ff */
[----:B------:R-:W-:-:S03]  /*1a60*/  LOP3.LUT R7, R4, 0x3, RZ, 0xc0, !PT ;  /* 0x0000000304077812 */ /* 0x000fc600078ec0ff */
[----:B------:R-:W-:Y:S01]  /*1a70*/  VIADD R6, R6, 0xffffffff ;  /* 0xffffffff06067836 */ /* 0x000fe20000000000 */
[----:B------:R-:W-:-:S04]  /*1a80*/  ISETP.NE.AND P1, PT, R7, RZ, PT ;  /* 0x000000ff0700720c */ /* 0x000fc80003f25270 */
[----:B------:R-:W-:-:S13]  /*1a90*/  ISETP.GE.U32.AND P0, PT, R6, 0x3, PT ;  /* 0x000000030600780c */ /* 0x000fda0003f06070 */
[----:B------:R-:W-:Y:S05]  /*1aa0*/  @!P0 BRA `(.L_x_22) ;  /* 0x0000000000588947 */ /* 0x000fea0003800000 */
[----:B------:R-:W-:Y:S02]  /*1ab0*/  LEA R8, R5, UR5, 0x3 ;  /* 0x0000000505087c11 */ /* 0x000fe4000f8e18ff */
[----:B------:R-:W-:-:S03]  /*1ac0*/  LEA R4, R0, UR5, 0x3 ;  /* 0x0000000500047c11 */ /* 0x000fc6000f8e18ff */
[----:B------:R-:W-:Y:S04]  /*1ad0*/  LDS R9, [R8] ;  /* 0x0000000008097984 */ /* 0x000fe80000000800 */
[----:B------:R-:W0:Y:S02]  /*1ae0*/  LDS R6, [R4] ;  /* 0x0000000004067984 */ /* 0x000e240000000800 */
[----:B0-----:R-:W-:Y:S02]  /*1af0*/  FSETP.GT.AND P0, PT, R6, R9, PT ;  /* 0x000000090600720b */ /* 0x001fe40003f04000 */
[----:B------:R-:W-:Y:S02]  /*1b00*/  LDS R6, [R4+0x8] ;  /* 0x0000080004067984 */ /* 0x000fe40000000800 */
[----:B------:R-:W-:-:S04]  /*1b10*/  SEL R5, R0, R5, P0 ;  /* 0x0000000500057207 */ /* 0x000fc80000000000 */
        /* <DEDUP_REMOVED lines=15> */
.L_x_22:
[----:B------:R-:W-:Y:S05]  /*1c10*/  @!P1 BRA `(.L_x_18) ;  /* 0x00000000004c9947 */ /* 0x000fea0003800000 */
[----:B------:R-:W-:Y:S02]  /*1c20*/  LEA R8, R5, UR5, 0x3 ;  /* 0x0000000505087c11 */ /* 0x000fe4000f8e18ff */
[----:B------:R-:W-:Y:S02]  /*1c30*/  LEA R6, R0, UR5, 0x3 ;  /* 0x0000000500067c11 */ /* 0x000fe4000f8e18ff */
[----:B------:R-:W-:Y:S01]  /*1c40*/  ISETP.NE.AND P1, PT, R7, 0x1, PT ;  /* 0x000000010700780c */ /* 0x000fe20003f25270 */
[----:B------:R-:W-:Y:S04]  /*1c50*/  LDS R9, [R8] ;  /* 0x0000000008097984 */ /* 0x000fe80000000800 */
[----:B------:R-:W0:Y:S02]  /*1c60*/  LDS R4, [R6] ;  /* 0x0000000006047984 */ /* 0x000e240000000800 */
[----:B0-----:R-:W-:-:S04]  /*1c70*/  FSETP.GT.AND P0, PT, R4, R9, PT ;  /* 0x000000090400720b */ /* 0x001fc80003f04000 */
[----:B------:R-:W-:Y:S02]  /*1c80*/  SEL R5, R0, R5, P0 ;  /* 0x0000000500057207 */ /* 0x000fe40000000000 */
[----:B------:R-:W-:Y:S07]  /*1c90*/  @!P1 BRA `(.L_x_18) ;  /* 0x00000000002c9947 */ /* 0x000fee0003800000 */
[----:B------:R-:W-:Y:S01]  /*1ca0*/  LEA R8, R5, UR5, 0x3 ;  /* 0x0000000505087c11 */ /* 0x000fe2000f8e18ff */
[----:B------:R-:W-:Y:S01]  /*1cb0*/  LDS R4, [R6+0x8] ;  /* 0x0000080006047984 */ /* 0x000fe20000000800 */
[----:B------:R-:W-:-:S03]  /*1cc0*/  ISETP.NE.AND P1, PT, R7, 0x2, PT ;  /* 0x000000020700780c */ /* 0x000fc60003f25270 */
[----:B------:R-:W0:Y:S02]  /*1cd0*/  LDS R9, [R8] ;  /* 0x0000000008097984 */ /* 0x000e240000000800 */
[----:B0-----:R-:W-:-:S08]  /*1ce0*/  FSETP.GT.AND P0, PT, R4, R9, PT ;  /* 0x000000090400720b */ /* 0x001fd00003f04000 */
[----:B------:R-:W-:Y:S05]  /*1cf0*/  @P1 LDS R4, [R6+0x10] ;  /* 0x0000100006041984 */ /* 0x000fea0000000800 */
[----:B------:R-:W-:-:S05]  /*1d00*/  @P0 VIADD R5, R0, 0x1 ;  /* 0x0000000100050836 */ /* 0x000fca0000000000 */
[----:B------:R-:W-:-:S06]  /*1d10*/  @P1 LEA R7, R5, UR5, 0x3 ;  /* 0x0000000505071c11 */ /* 0x000fcc000f8e18ff */
[----:B------:R-:W0:Y:S02]  /*1d20*/  @P1 LDS R7, [R7] ;  /* 0x0000000007071984 */ /* 0x000e240000000800 */
[----:B0-----:R-:W-:-:S13]  /*1d30*/  FSETP.GT.AND P0, PT, R4, R7, P1 ;  /* 0x000000070400720b */ /* 0x001fda0000f04000 */
[----:B------:R-:W-:-:S07]  /*1d40*/  @P0 VIADD R5, R0, 0x2 ;  /* 0x0000000200050836 */ /* 0x000fce0000000000 */
.L_x_18:
[----:B------:R-:W-:Y:S02]  /*1d50*/  ULEA UR6, UR8, UR5, 0x3 ;  /* 0x0000000508067291 */ /* 0x000fe4000f8e18ff */
[----:B-1----:R-:W-:Y:S01]  /*1d60*/  LEA R6, R5, UR5, 0x3 ;  /* 0x0000000505067c11 */ /* 0x002fe2000f8e18ff */
[----:B------:R-:W0:Y:S01]  /*1d70*/  LDC R0, c[0x0][0x3b8] ;  /* 0x0000ee00ff007b82 */ /* 0x000e220000000800 */
[----:B------:R-:W-:Y:S02]  /*1d80*/  VIADD R3, R3, 0x1 ;  /* 0x0000000103037836 */ /* 0x000fe40000000000 */
[----:B------:R-:W-:Y:S01]  /*1d90*/  VIADD R2, R2, 0x1 ;  /* 0x0000000102027836 */ /* 0x000fe20000000000 */
[----:B------:R-:W1:Y:S04]  /*1da0*/  LDS.64 R8, [R6] ;  /* 0x0000000006087984 */ /* 0x000e680000000a00 */
[----:B------:R-:W2:Y:S01]  /*1db0*/  LDS.64 R4, [UR6] ;  /* 0x00000006ff047984 */ /* 0x000ea20008000a00 */
[----:B0-----:R-:W-:-:S03]  /*1dc0*/  ISETP.NE.AND P0, PT, R0, UR4, PT ;  /* 0x0000000400007c0c */ /* 0x001fc6000bf05270 */
[----:B-1----:R3:W-:Y:S04]  /*1dd0*/  STS.64 [UR6], R8 ;  /* 0x00000008ff007988 */ /* 0x0027e80008000a06 */
[----:B--2---:R3:W-:Y:S06]  /*1de0*/  STS.64 [R6], R4 ;  /* 0x0000000406007388 */ /* 0x0047ec0000000a00 */
[----:B------:R-:W-:Y:S05]  /*1df0*/  @P0 BRA `(.L_x_23) ;  /* 0xfffffff000980947 */ /* 0x000fea000383ffff */
[C---:B------:R-:W-:Y:S01]  /*1e00*/  ISETP.GE.U32.AND P0, PT, R0.reuse, 0x8, PT ;  /* 0x000000080000780c */ /* 0x040fe20003f06070 */
[C---:B------:R-:W-:Y:S01]  /*1e10*/  IMAD.WIDE.U32 R2, R0.reuse, UR18, RZ ;  /* 0x0000001200027c25 */ /* 0x040fe2000f8e00ff */
[----:B------:R-:W-:-:S03]  /*1e20*/  LOP3.LUT R27, R0, 0x7, RZ, 0xc0, !PT ;  /* 0x00000007001b7812 */ /* 0x000fc600078ec0ff */
[----:B---3--:R-:W-:Y:S01]  /*1e30*/  IMAD.MOV.U32 R5, RZ, RZ, RZ ;  /* 0x000000ffff057224 */ /* 0x008fe200078e00ff */
[----:B------:R-:W-:Y:S01]  /*1e40*/  ISETP.NE.AND P1, PT, R27, RZ, PT ;  /* 0x000000ff1b00720c */ /* 0x000fe20003f25270 */
[----:B------:R-:W-:Y:S02]  /*1e50*/  IMAD.MOV.U32 R21, RZ, RZ, RZ ;  /* 0x000000ffff157224 */ /* 0x000fe400078e00ff */
[----:B------:R-:W-:-:S04]  /*1e60*/  IMAD.IADD R20, R3, 0x1, R5 ;  /* 0x0000000103147824 */ /* 0x000fc800078e0205 */
[----:B------:R-:W-:Y:S06]  /*1e70*/  @!P0 BRA `(.L_x_24) ;  /* 0x0000000000908947 */ /* 0x000fec0003800000 */
[----:B------:R-:W0:Y:S01]  /*1e80*/  LDC.64 R4, c[0x0][0x3d0] ;  /* 0x0000f400ff047b82 */ /* 0x000e220000000a00 */
[----:B------:R-:W-:Y:S01]  /*1e90*/  LOP3.LUT R21, R0, 0x7ffffff8, RZ, 0xc0, !PT ;  /* 0x7ffffff800157812 */ /* 0x000fe200078ec0ff */
[----:B------:R-:W-:-:S04]  /*1ea0*/  UIADD3 UR4, UPT, UPT, UR5, 0x20, URZ ;  /* 0x0000002005047890 */ /* 0x000fc8000fffe0ff */
[----:B------:R-:W-:Y:S01]  /*1eb0*/  IMAD.MOV R24, RZ, RZ, -R21 ;  /* 0x000000ffff187224 */ /* 0x000fe200078e0a15 */
[----:B0-----:R-:W-:-:S04]  /*1ec0*/  LEA R25, P0, R2, R4, 0x3 ;  /* 0x0000000402197211 */ /* 0x001fc800078018ff */
[----:B------:R-:W-:Y:S02]  /*1ed0*/  IADD3 R25, P2, PT, R25, 0x20, RZ ;  /* 0x0000002019197810 */ /* 0x000fe40007f5e0ff */
[----:B------:R-:W-:-:S05]  /*1ee0*/  LEA.HI.X R26, R2, R5, R20, 0x3, P0 ;  /* 0x00000005021a7211 */ /* 0x000fca00000f1c14 */
[----:B------:R-:W-:-:S07]  /*1ef0*/  IMAD.X R26, RZ, RZ, R26, P2 ;  /* 0x000000ffff1a7224 */ /* 0x000fce00010e061a */
.L_x_25:
[----:B0-----:R-:W0:Y:S01]  /*1f00*/  LDS.128 R4, [UR4+-0x20] ;  /* 0xffffe004ff047984 */ /* 0x001e220008000c00 */
[----:B------:R-:W-:Y:S02]  /*1f10*/  IMAD.MOV.U32 R22, RZ, RZ, R25 ;  /* 0x000000ffff167224 */ /* 0x000fe400078e0019 */
[----:B------:R-:W-:Y:S01]  /*1f20*/  IMAD.MOV.U32 R23, RZ, RZ, R26 ;  /* 0x000000ffff177224 */ /* 0x000fe200078e001a */
[----:B------:R-:W1:Y:S01]  /*1f30*/  LDS.128 R8, [UR4+-0x10] ;  /* 0xfffff004ff087984 */ /* 0x000e620008000c00 */
[----:B------:R-:W-:Y:S01]  /*1f40*/  VIADD R24, R24, 0x8 ;  /* 0x0000000818187836 */ /* 0x000fe20000000000 */
[----:B------:R-:W-:Y:S02]  /*1f50*/  IADD3 R25, P2, PT, R22, 0x40, RZ ;  /* 0x0000004016197810 */ /* 0x000fe40007f5e0ff */
[----:B------:R-:W2:Y:S02]  /*1f60*/  LDS.128 R12, [UR4] ;  /* 0x00000004ff0c7984 */ /* 0x000ea40008000c00 */
[----:B------:R-:W-:Y:S01]  /*1f70*/  ISETP.NE.AND P0, PT, R24, RZ, PT ;  /* 0x000000ff1800720c */ /* 0x000fe20003f05270 */
[----:B------:R-:W-:Y:S01]  /*1f80*/  IMAD.X R26, RZ, RZ, R23, P2 ;  /* 0x000000ffff1a7224 */ /* 0x000fe200010e0617 */
[----:B------:R-:W3:Y:S01]  /*1f90*/  LDS.128 R16, [UR4+0x10] ;  /* 0x00001004ff107984 */ /* 0x000ee20008000c00 */
[----:B------:R-:W-:-:S03]  /*1fa0*/  UIADD3 UR4, UPT, UPT, UR4, 0x40, URZ ;  /* 0x0000004004047890 */ /* 0x000fc6000fffe0ff */
[----:B0-----:R0:W-:Y:S04]  /*1fb0*/  STG.E desc[UR14][R22.64+-0x20], R4 ;  /* 0xffffe00416007986 */ /* 0x0011e8000c10190e */
[----:B------:R0:W-:Y:S04]  /*1fc0*/  STG.E desc[UR14][R22.64+-0x1c], R5 ;  /* 0xffffe40516007986 */ /* 0x0001e8000c10190e */
[----:B------:R0:W-:Y:S04]  /*1fd0*/  STG.E desc[UR14][R22.64+-0x18], R6 ;  /* 0xffffe80616007986 */ /* 0x0001e8000c10190e */
[----:B------:R0:W-:Y:S04]  /*1fe0*/  STG.E desc[UR14][R22.64+-0x14], R7 ;  /* 0xffffec0716007986 */ /* 0x0001e8000c10190e */
[----:B-1----:R0:W-:Y:S04]  /*1ff0*/  STG.E desc[UR14][R22.64+-0x10], R8 ;  /* 0xfffff00816007986 */ /* 0x0021e8000c10190e */
[----:B------:R0:W-:Y:S04]  /*2000*/  STG.E desc[UR14][R22.64+-0xc], R9 ;  /* 0xfffff40916007986 */ /* 0x0001e8000c10190e */
[----:B------:R0:W-:Y:S04]  /*2010*/  STG.E desc[UR14][R22.64+-0x8], R10 ;  /* 0xfffff80a16007986 */ /* 0x0001e8000c10190e */
[----:B------:R0:W-:Y:S04]  /*2020*/  STG.E desc[UR14][R22.64+-0x4], R11 ;  /* 0xfffffc0b16007986 */ /* 0x0001e8000c10190e */
[----:B--2---:R0:W-:Y:S04]  /*2030*/  STG.E desc[UR14][R22.64], R12 ;  /* 0x0000000c16007986 */ /* 0x0041e8000c10190e */
[----:B------:R0:W-:Y:S04]  /*2040*/  STG.E desc[UR14][R22.64+0x4], R13 ;  /* 0x0000040d16007986 */ /* 0x0001e8000c10190e */
[----:B------:R0:W-:Y:S04]  /*2050*/  STG.E desc[UR14][R22.64+0x8], R14 ;  /* 0x0000080e16007986 */ /* 0x0001e8000c10190e */
[----:B------:R0:W-:Y:S04]  /*2060*/  STG.E desc[UR14][R22.64+0xc], R15 ;  /* 0x00000c0f16007986 */ /* 0x0001e8000c10190e */
[----:B---3--:R0:W-:Y:S04]  /*2070*/  STG.E desc[UR14][R22.64+0x10], R16 ;  /* 0x0000101016007986 */ /* 0x0081e8000c10190e */
[----:B------:R0:W-:Y:S04]  /*2080*/  STG.E desc[UR14][R22.64+0x14], R17 ;  /* 0x0000141116007986 */ /* 0x0001e8000c10190e */
[----:B------:R0:W-:Y:S04]  /*2090*/  STG.E desc[UR14][R22.64+0x18], R18 ;  /* 0x0000181216007986 */ /* 0x0001e8000c10190e */
[----:B------:R0:W-:Y:S01]  /*20a0*/  STG.E desc[UR14][R22.64+0x1c], R19 ;  /* 0x00001c1316007986 */ /* 0x0001e2000c10190e */
[----:B------:R-:W-:Y:S05]  /*20b0*/  @P0 BRA `(.L_x_25) ;  /* 0xfffffffc00900947 */ /* 0x000fea000383ffff */
.L_x_24:
[----:B------:R-:W-:Y:S05]  /*20c0*/  @!P1 EXIT ;  /* 0x000000000000994d */ /* 0x000fea0003800000 */
[----:B------:R-:W-:Y:S02]  /*20d0*/  ISETP.GE.U32.AND P0, PT, R27, 0x4, PT ;  /* 0x000000041b00780c */ /* 0x000fe40003f06070 */
[----:B0-----:R-:W-:-:S04]  /*20e0*/  LOP3.LUT R15, R0, 0x3, RZ, 0xc0, !PT ;  /* 0x00000003000f7812 */ /* 0x001fc800078ec0ff */
[----:B------:R-:W-:-:S07]  /*20f0*/  ISETP.NE.AND P1, PT, R15, RZ, PT ;  /* 0x000000ff0f00720c */ /* 0x000fce0003f25270 */
[----:B------:R-:W-:Y:S06]  /*2100*/  @!P0 BRA `(.L_x_26) ;  /* 0x0000000000448947 */ /* 0x000fec0003800000 */
[C---:B------:R-:W-:Y:S01]  /*2110*/  LEA R14, R21.reuse, UR5, 0x3 ;  /* 0x00000005150e7c11 */ /* 0x040fe2000f8e18ff */
[----:B------:R-:W0:Y:S01]  /*2120*/  LDC.64 R18, c[0x0][0x3d0] ;  /* 0x0000f400ff127b82 */ /* 0x000e220000000a00 */
[C---:B------:R-:W-:Y:S01]  /*2130*/  IADD3 R13, P0, PT, R21.reuse, R2, RZ ;  /* 0x00000002150d7210 */ /* 0x040fe20007f1e0ff */
[----:B------:R-:W-:Y:S02]  /*2140*/  VIADD R21, R21, 0x4 ;  /* 0x0000000415157836 */ /* 0x000fe40000000000 */
[----:B------:R-:W1:Y:S02]  /*2150*/  LDS.128 R8, [R14] ;  /* 0x000000000e087984 */ /* 0x000e640000000c00 */
[----:B------:R-:W-:Y:S02]  /*2160*/  IMAD.X R16, RZ, RZ, R20, P0 ;  /* 0x000000ffff107224 */ /* 0x000fe400000e0614 */
[----:B------:R-:W2:Y:S01]  /*2170*/  LDS.128 R4, [R14+0x10] ;  /* 0x000010000e047984 */ /* 0x000ea20000000c00 */
[----:B0-----:R-:W-:-:S04]  /*2180*/  LEA R12, P0, R13, R18, 0x3 ;  /* 0x000000120d0c7211 */ /* 0x001fc800078018ff */
[----:B------:R-:W-:-:S05]  /*2190*/  LEA.HI.X R13, R13, R19, R16, 0x3, P0 ;  /* 0x000000130d0d7211 */ /* 0x000fca00000f1c10 */
[----:B-1----:R0:W-:Y:S04]  /*21a0*/  STG.E desc[UR14][R12.64], R8 ;  /* 0x000000080c007986 */ /* 0x0021e8000c10190e */
[----:B------:R0:W-:Y:S04]  /*21b0*/  STG.E desc[UR14][R12.64+0x4], R9 ;  /* 0x000004090c007986 */ /* 0x0001e8000c10190e */
[----:B------:R0:W-:Y:S04]  /*21c0*/  STG.E desc[UR14][R12.64+0x8], R10 ;  /* 0x0000080a0c007986 */ /* 0x0001e8000c10190e */
[----:B------:R0:W-:Y:S04]  /*21d0*/  STG.E desc[UR14][R12.64+0xc], R11 ;  /* 0x00000c0b0c007986 */ /* 0x0001e8000c10190e */
[----:B--2---:R0:W-:Y:S04]  /*21e0*/  STG.E desc[UR14][R12.64+0x10], R4 ;  /* 0x000010040c007986 */ /* 0x0041e8000c10190e */
[----:B------:R0:W-:Y:S04]  /*21f0*/  STG.E desc[UR14][R12.64+0x14], R5 ;  /* 0x000014050c007986 */ /* 0x0001e8000c10190e */
[----:B------:R0:W-:Y:S04]  /*2200*/  STG.E desc[UR14][R12.64+0x18], R6 ;  /* 0x000018060c007986 */ /* 0x0001e8000c10190e */
[----:B------:R0:W-:Y:S02]  /*2210*/  STG.E desc[UR14][R12.64+0x1c], R7 ;  /* 0x00001c070c007986 */ /* 0x0001e4000c10190e */
.L_x_26:
[----:B------:R-:W-:Y:S05]  /*2220*/  @!P1 EXIT ;  /* 0x000000000000994d */ /* 0x000fea0003800000 */
[----:B------:R-:W-:Y:S02]  /*2230*/  ISETP.NE.AND P0, PT, R15, 0x1, PT ;  /* 0x000000010f00780c */ /* 0x000fe40003f05270 */
[----:B------:R-:W-:-:S04]  /*2240*/  LOP3.LUT R0, R0, 0x1, RZ, 0xc0, !PT ;  /* 0x0000000100007812 */ /* 0x000fc800078ec0ff */
[----:B------:R-:W-:-:S07]  /*2250*/  ISETP.NE.U32.AND P1, PT, R0, 0x1, PT ;  /* 0x000000010000780c */ /* 0x000fce0003f25070 */
[----:B------:R-:W-:Y:S06]  /*2260*/  @!P0 BRA `(.L_x_27) ;  /* 0x0000000000308947 */ /* 0x000fec0003800000 */
[C---:B0-----:R-:W-:Y:S01]  /*2270*/  LEA R4, R21.reuse, UR5, 0x3 ;  /* 0x0000000515047c11 */ /* 0x041fe2000f8e18ff */
[----:B------:R-:W0:Y:S01]  /*2280*/  LDC.64 R10, c[0x0][0x3d0] ;  /* 0x0000f400ff0a7b82 */ /* 0x000e220000000a00 */
[C---:B------:R-:W-:Y:S01]  /*2290*/  IADD3 R0, P0, PT, R21.reuse, R2, RZ ;  /* 0x0000000215007210 */ /* 0x040fe20007f1e0ff */
[----:B------:R-:W-:-:S03]  /*22a0*/  VIADD R21, R21, 0x2 ;  /* 0x0000000215157836 */ /* 0x000fc60000000000 */
[----:B------:R-:W1:Y:S01]  /*22b0*/  LDS.128 R4, [R4] ;  /* 0x0000000004047984 */ /* 0x000e620000000c00 */
[----:B------:R-:W-:Y:S01]  /*22c0*/  IMAD.X R9, RZ, RZ, R20, P0 ;  /* 0x000000ffff097224 */ /* 0x000fe200000e0614 */
[----:B0-----:R-:W-:-:S04]  /*22d0*/  LEA R8, P0, R0, R10, 0x3 ;  /* 0x0000000a00087211 */ /* 0x001fc800078018ff */
[----:B------:R-:W-:-:S05]  /*22e0*/  LEA.HI.X R9, R0, R11, R9, 0x3, P0 ;  /* 0x0000000b00097211 */ /* 0x000fca00000f1c09 */
[----:B-1----:R1:W-:Y:S04]  /*22f0*/  STG.E desc[UR14][R8.64], R4 ;  /* 0x0000000408007986 */ /* 0x0023e8000c10190e */
[----:B------:R1:W-:Y:S04]  /*2300*/  STG.E desc[UR14][R8.64+0x4], R5 ;  /* 0x0000040508007986 */ /* 0x0003e8000c10190e */
[----:B------:R1:W-:Y:S04]  /*2310*/  STG.E desc[UR14][R8.64+0x8], R6 ;  /* 0x0000080608007986 */ /* 0x0003e8000c10190e */
[----:B------:R1:W-:Y:S02]  /*2320*/  STG.E desc[UR14][R8.64+0xc], R7 ;  /* 0x00000c0708007986 */ /* 0x0003e4000c10190e */
.L_x_27:
[----:B------:R-:W-:Y:S05]  /*2330*/  @P1 EXIT ;  /* 0x000000000000194d */ /* 0x000fea0003800000 */
[C---:B------:R-:W-:Y:S01]  /*2340*/  LEA R0, R21.reuse, UR5, 0x3 ;  /* 0x0000000515007c11 */ /* 0x040fe2000f8e18ff */
[----:B01----:R-:W0:Y:S01]  /*2350*/  LDC.64 R6, c[0x0][0x3d0] ;  /* 0x0000f400ff067b82 */ /* 0x003e220000000a00 */
[----:B------:R-:W-:-:S03]  /*2360*/  IADD3 R3, P0, PT, R21, R2, RZ ;  /* 0x0000000215037210 */ /* 0x000fc60007f1e0ff */
[----:B------:R-:W1:Y:S02]  /*2370*/  LDS.64 R4, [R0] ;  /* 0x0000000000047984 */ /* 0x000e640000000a00 */
[----:B------:R-:W-:Y:S01]  /*2380*/  IMAD.X R20, RZ, RZ, R20, P0 ;  /* 0x000000ffff147224 */ /* 0x000fe200000e0614 */
[----:B0-----:R-:W-:-:S04]  /*2390*/  LEA R2, P0, R3, R6, 0x3 ;  /* 0x0000000603027211 */ /* 0x001fc800078018ff */
[----:B------:R-:W-:-:S05]  /*23a0*/  LEA.HI.X R3, R3, R7, R20, 0x3, P0 ;  /* 0x0000000703037211 */ /* 0x000fca00000f1c14 */
[----:B-1----:R-:W-:Y:S04]  /*23b0*/  STG.E desc[UR14][R2.64], R4 ;  /* 0x0000000402007986 */ /* 0x002fe8000c10190e */
[----:B------:R-:W-:Y:S01]  /*23c0*/  STG.E desc[UR14][R2.64+0x4], R5 ;  /* 0x0000040502007986 */ /* 0x000fe2000c10190e */
[----:B------:R-:W-:Y:S05]  /*23d0*/  EXIT ;  /* 0x000000000000794d */ /* 0x000fea0003800000 */
.L_x_28:
[----:B------:R-:W-:-:S00]  /*23e0*/  BRA `(.L_x_28) ;  /* 0xfffffffc00fc7947 */ /* 0x000fc0000383ffff */
[----:B------:R-:W-:-:S00]  /*23f0*/  NOP ;  /* 0x0000000000007918 */ /* 0x000fc00000000000 */
        /* <DEDUP_REMOVED lines=8> */
.L_x_71:


//--------------------- .text._Z27find_top_n_probes_kernel_ipPKfiiiPi --------------------------
	.section	.text._Z27find_top_n_probes_kernel_ipPKfiiiPi,"ax",@progbits
	.align	128
        .global         _Z27find_top_n_probes_kernel_ipPKfiiiPi
        .type           _Z27find_top_n_probes_kernel_ipPKfiiiPi,@function
        .size           _Z27find_top_n_probes_kernel_ipPKfiiiPi,(.L_x_72 - _Z27find_top_n_probes_kernel_ipPKfiiiPi)
        .other          _Z27find_top_n_probes_kernel_ipPKfiiiPi,@"STO_CUDA_ENTRY STV_DEFAULT"
_Z27find_top_n_probes_kernel_ipPKfiiiPi:
.text._Z27find_top_n_probes_kernel_ipPKfiiiPi:
[----:B------:R-:W-:Y:S08]  /*0000*/  LDC R1, c[0x0][0x37c] ;  /* 0x0000df00ff017b82 */ /* 0x000ff00000000800 */
[----:B------:R-:W0:Y:S08]  /*0010*/  S2UR UR7, SR_CTAID.X ;  /* 0x00000000000779c3 */ /* 0x000e300000002500 */
[----:B------:R-:W0:Y:S02]  /*0020*/  LDC R0, c[0x0][0x388] ;  /* 0x0000e200ff007b82 */ /* 0x000e240000000800 */
[----:B0-----:R-:W-:-:S13]  /*0030*/  ISETP.LE.AND P0, PT, R0, UR7, PT ;  /* 0x0000000700007c0c */ /* 0x001fda000bf03270 */
[----:B------:R-:W-:Y:S05]  /*0040*/  @P0 EXIT ;  /* 0x000000000000094d */ /* 0x000fea0003800000 */
[----:B------:R-:W0:Y:S01]  /*0050*/  LDC R9, c[0x0][0x390] ;  /* 0x0000e400ff097b82 */ /* 0x000e220000000800 */
[----:B------:R-:W1:Y:S01]  /*0060*/  S2R R5, SR_TID.X ;  /* 0x0000000000057919 */ /* 0x000e620000002100 */
[----:B------:R-:W2:Y:S01]  /*0070*/  LDCU UR12, c[0x0][0x38c] ;  /* 0x00007180ff0c77ac */ /* 0x000ea20008000800 */
[----:B------:R-:W-:-:S05]  /*0080*/  UMOV UR4, 0x400 ;  /* 0x0000040000047882 */ /* 0x000fca0000000000 */
[----:B------:R-:W3:Y:S01]  /*0090*/  S2UR UR5, SR_CgaCtaId ;  /* 0x00000000000579c3 */ /* 0x000ee20000008800 */
[----:B--2---:R-:W-:Y:S02]  /*00a0*/  USHF.R.S32.HI UR6, URZ, 0x1f, UR12 ;  /* 0x0000001fff067899 */ /* 0x004fe4000801140c */
[----:B------:R-:W-:Y:S01]  /*00b0*/  UIMAD.WIDE.U32 UR8, UR7, UR12, URZ ;  /* 0x0000000c070872a5 */ /* 0x000fe2000f8e00ff */
[C---:B0-----:R-:W-:Y:S01]  /*00c0*/  ISETP.GE.AND P0, PT, R9.reuse, 0x1, PT ;  /* 0x000000010900780c */ /* 0x041fe20003f06270 */
[----:B------:R-:W-:Y:S01]  /*00d0*/  UIMAD UR6, UR6, UR7, URZ ;  /* 0x00000007060672a4 */ /* 0x000fe2000f8e02ff */
[----:B------:R-:W-:Y:S01]  /*00e0*/  SHF.R.S32.HI R4, RZ, 0x1f, R9 ;  /* 0x0000001fff047819 */ /* 0x000fe20000011409 */
[----:B------:R-:W-:Y:S02]  /*00f0*/  IMAD.WIDE.U32 R2, R9, UR7, RZ ;  /* 0x0000000709027c25 */ /* 0x000fe4000f8e00ff */
[----:B------:R-:W-:Y:S02]  /*0100*/  UIADD3 UR6, UPT, UPT, UR9, UR6, URZ ;  /* 0x0000000609067290 */ /* 0x000fe4000fffe0ff */
[----:B------:R-:W-:Y:S01]  /*0110*/  IMAD R7, R4, UR7, RZ ;  /* 0x0000000704077c24 */ /* 0x000fe2000f8e02ff */
[----:B---3--:R-:W-:Y:S01]  /*0120*/  ULEA UR5, UR5, UR4, 0x18 ;  /* 0x0000000405057291 */ /* 0x008fe2000f8ec0ff */
[----:B-1----:R-:W-:-:S02]  /*0130*/  IMAD R0, R5, R9, RZ ;  /* 0x0000000905007224 */ /* 0x002fc400078e02ff */
[----:B------:R-:W-:-:S03]  /*0140*/  IMAD.IADD R4, R3, 0x1, R7 ;  /* 0x0000000103047824 */ /* 0x000fc600078e0207 */
[----:B------:R-:W-:Y:S01]  /*0150*/  LEA R0, R0, UR5, 0x3 ;  /* 0x0000000500007c11 */ /* 0x000fe2000f8e18ff */
[----:B------:R-:W-:Y:S06]  /*0160*/  @!P0 BRA `(.L_x_29) ;  /* 0x0000000400148947 */ /* 0x000fec0003800000 */
[C---:B------:R-:W-:Y:S01]  /*0170*/  ISETP.GE.U32.AND P0, PT, R9.reuse, 0x10, PT ;  /* 0x000000100900780c */ /* 0x040fe20003f06070 */
[----:B------:R-:W-:Y:S01]  /*0180*/  IMAD.MOV.U32 R7, RZ, RZ, RZ ;  /* 0x000000ffff077224 */ /* 0x000fe200078e00ff */
[----:B------:R-:W-:-:S04]  /*0190*/  LOP3.LUT R12, R9, 0xf, RZ, 0xc0, !PT ;  /* 0x0000000f090c7812 */ /* 0x000fc800078ec0ff */
[----:B------:R-:W-:-:S07]  /*01a0*/  ISETP.NE.AND P1, PT, R12, RZ, PT ;  /* 0x000000ff0c00720c */ /* 0x000fce0003f25270 */
[----:B------:R-:W-:Y:S06]  /*01b0*/  @!P0 BRA `(.L_x_30) ;  /* 0x0000000000608947 */ /* 0x000fec0003800000 */
[----:B------:R-:W-:Y:S01]  /*01c0*/  LOP3.LUT R7, R9, 0x7ffffff0, RZ, 0xc0, !PT ;  /* 0x7ffffff009077812 */ /* 0x000fe200078ec0ff */
[----:B------:R-:W-:Y:S02]  /*01d0*/  IMAD.MOV.U32 R6, RZ, RZ, RZ ;  /* 0x000000ffff067224 */ /* 0x000fe400078e00ff */
[----:B------:R-:W-:Y:S02]  /*01e0*/  IMAD.MOV.U32 R10, RZ, RZ, -0x40000000 ;  /* 0xc0000000ff0a7424 */ /* 0x000fe400078e00ff */
[----:B------:R-:W-:-:S07]  /*01f0*/  IMAD.MOV.U32 R11, RZ, RZ, -0x1 ;  /* 0xffffffffff0b7424 */ /* 0x000fce00078e00ff */
.L_x_31:
[C---:B0-----:R-:W-:Y:S02]  /*0200*/  IMAD R8, R6.reuse, 0x8, R0 ;  /* 0x0000000806087824 */ /* 0x041fe400078e0200 */
[----:B------:R-:W-:-:S03]  /*0210*/  VIADD R6, R6, 0x10 ;  /* 0x0000001006067836 */ /* 0x000fc60000000000 */
[----:B------:R0:W-:Y:S02]  /*0220*/  STS.64 [R8], R10 ;  /* 0x0000000a08007388 */ /* 0x0001e40000000a00 */
[----:B------:R-:W-:Y:S02]  /*0230*/  ISETP.NE.AND P0, PT, R6, R7, PT ;  /* 0x000000070600720c */ /* 0x000fe40003f05270 */
[----:B------:R0:W-:Y:S04]  /*0240*/  STS.64 [R8+0x8], R10 ;  /* 0x0000080a08007388 */ /* 0x0001e80000000a00 */
        /* <DEDUP_REMOVED lines=13> */
[----:B------:R0:W-:Y:S01]  /*0320*/  STS.64 [R8+0x78], R10 ;  /* 0x0000780a08007388 */ /* 0x0001e20000000a00 */
[----:B------:R-:W-:Y:S05]  /*0330*/  @P0 BRA `(.L_x_31) ;  /* 0xfffffffc00b00947 */ /* 0x000fea000383ffff */
.L_x_30:
[----:B------:R-:W-:Y:S05]  /*0340*/  @!P1 BRA `(.L_x_29) ;  /* 0x00000000009c9947 */ /* 0x000fea0003800000 */
[----:B------:R-:W-:Y:S02]  /*0350*/  ISETP.GE.U32.AND P0, PT, R12, 0x8, PT ;  /* 0x000000080c00780c */ /* 0x000fe40003f06070 */
[----:B0-----:R-:W-:-:S04]  /*0360*/  LOP3.LUT R8, R9, 0x7, RZ, 0xc0, !PT ;  /* 0x0000000709087812 */ /* 0x001fc800078ec0ff */
[----:B------:R-:W-:-:S07]  /*0370*/  ISETP.NE.AND P1, PT, R8, RZ, PT ;  /* 0x000000ff0800720c */ /* 0x000fce0003f25270 */
[----:B------:R-:W-:Y:S06]  /*0380*/  @!P0 BRA `(.L_x_32) ;  /* 0x0000000000308947 */ /* 0x000fec0003800000 */
[C---:B------:R-:W-:Y:S02]  /*0390*/  IMAD R6, R7.reuse, 0x8, R0 ;  /* 0x0000000807067824 */ /* 0x040fe400078e0200 */
[----:B------:R-:W-:Y:S02]  /*03a0*/  IMAD.MOV.U32 R10, RZ, RZ, -0x40000000 ;  /* 0xc0000000ff0a7424 */ /* 0x000fe400078e00ff */
[----:B------:R-:W-:Y:S02]  /*03b0*/  IMAD.MOV.U32 R11, RZ, RZ, -0x1 ;  /* 0xffffffffff0b7424 */ /* 0x000fe400078e00ff */
[----:B------:R-:W-:-:S03]  /*03c0*/  VIADD R7, R7, 0x8 ;  /* 0x0000000807077836 */ /* 0x000fc60000000000 */
[----:B------:R0:W-:Y:S04]  /*03d0*/  STS.64 [R6], R10 ;  /* 0x0000000a06007388 */ /* 0x0001e80000000a00 */
[----:B------:R0:W-:Y:S04]  /*03e0*/  STS.64 [R6+0x8], R10 ;  /* 0x0000080a06007388 */ /* 0x0001e80000000a00 */
[----:B------:R0:W-:Y:S04]  /*03f0*/  STS.64 [R6+0x10], R10 ;  /* 0x0000100a06007388 */ /* 0x0001e80000000a00 */
[----:B------:R0:W-:Y:S04]  /*0400*/  STS.64 [R6+0x18], R10 ;  /* 0x0000180a06007388 */ /* 0x0001e80000000a00 */
[----:B------:R0:W-:Y:S04]  /*0410*/  STS.64 [R6+0x20], R10 ;  /* 0x0000200a06007388 */ /* 0x0001e80000000a00 */
[----:B------:R0:W-:Y:S04]  /*0420*/  STS.64 [R6+0x28], R10 ;  /* 0x0000280a06007388 */ /* 0x0001e80000000a00 */
[----:B------:R0:W-:Y:S04]  /*0430*/  STS.64 [R6+0x30], R10 ;  /* 0x0000300a06007388 */ /* 0x0001e80000000a00 */
[----:B------:R0:W-:Y:S02]  /*0440*/  STS.64 [R6+0x38], R10 ;  /* 0x0000380a06007388 */ /* 0x0001e40000000a00 */
.L_x_32:
[----:B------:R-:W-:Y:S05]  /*0450*/  @!P1 BRA `(.L_x_29) ;  /* 0x0000000000589947 */ /* 0x000fea0003800000 */
[----:B------:R-:W-:Y:S02]  /*0460*/  ISETP.GE.U32.AND P0, PT, R8, 0x4, PT ;  /* 0x000000040800780c */ /* 0x000fe40003f06070 */
[----:B------:R-:W-:-:S04]  /*0470*/  LOP3.LUT R12, R9, 0x3, RZ, 0xc0, !PT ;  /* 0x00000003090c7812 */ /* 0x000fc800078ec0ff */
[----:B------:R-:W-:-:S07]  /*0480*/  ISETP.NE.AND P1, PT, R12, RZ, PT ;  /* 0x000000ff0c00720c */ /* 0x000fce0003f25270 */
[----:B------:R-:W-:Y:S06]  /*0490*/  @!P0 BRA `(.L_x_33) ;  /* 0x0000000000208947 */ /* 0x000fec0003800000 */
[C---:B0-----:R-:W-:Y:S02]  /*04a0*/  IMAD R6, R7.reuse, 0x8, R0 ;  /* 0x0000000807067824 */ /* 0x041fe400078e0200 */
[----:B------:R-:W-:Y:S02]  /*04b0*/  IMAD.MOV.U32 R10, RZ, RZ, -0x40000000 ;  /* 0xc0000000ff0a7424 */ /* 0x000fe400078e00ff */
[----:B------:R-:W-:Y:S02]  /*04c0*/  IMAD.MOV.U32 R11, RZ, RZ, -0x1 ;  /* 0xffffffffff0b7424 */ /* 0x000fe400078e00ff */
[----:B------:R-:W-:-:S03]  /*04d0*/  VIADD R7, R7, 0x4 ;  /* 0x0000000407077836 */ /* 0x000fc60000000000 */
[----:B------:R1:W-:Y:S04]  /*04e0*/  STS.64 [R6], R10 ;  /* 0x0000000a06007388 */ /* 0x0003e80000000a00 */
[----:B------:R1:W-:Y:S04]  /*04f0*/  STS.64 [R6+0x8], R10 ;  /* 0x0000080a06007388 */ /* 0x0003e80000000a00 */
[----:B------:R1:W-:Y:S04]  /*0500*/  STS.64 [R6+0x10], R10 ;  /* 0x0000100a06007388 */ /* 0x0003e80000000a00 */
[----:B------:R1:W-:Y:S02]  /*0510*/  STS.64 [R6+0x18], R10 ;  /* 0x0000180a06007388 */ /* 0x0003e40000000a00 */
.L_x_33:
[----:B------:R-:W-:Y:S05]  /*0520*/  @!P1 BRA `(.L_x_29) ;  /* 0x0000000000249947 */ /* 0x000fea0003800000 */
[----:B01----:R-:W-:Y:S01]  /*0530*/  IMAD.MOV.U32 R10, RZ, RZ, -0x40000000 ;  /* 0xc0000000ff0a7424 */ /* 0x003fe200078e00ff */
[----:B------:R-:W-:Y:S01]  /*0540*/  UMOV UR4, URZ ;  /* 0x000000ff00047c82 */ /* 0x000fe20008000000 */
[----:B------:R-:W-:-:S07]  /*0550*/  IMAD.MOV.U32 R11, RZ, RZ, -0x1 ;  /* 0xffffffffff0b7424 */ /* 0x000fce00078e00ff */
.L_x_34:
[C---:B------:R-:W-:Y:S01]  /*0560*/  IMAD R6, R7.reuse, 0x8, R0 ;  /* 0x0000000807067824 */ /* 0x040fe200078e0200 */
[----:B------:R-:W-:Y:S01]  /*0570*/  UIADD3 UR4, UPT, UPT, UR4, 0x1, URZ ;  /* 0x0000000104047890 */ /* 0x000fe2000fffe0ff */
[----:B------:R-:W-:-:S03]  /*0580*/  VIADD R7, R7, 0x1 ;  /* 0x0000000107077836 */ /* 0x000fc60000000000 */
[----:B------:R2:W-:Y:S02]  /*0590*/  STS.64 [R6], R10 ;  /* 0x0000000a06007388 */ /* 0x0005e40000000a00 */
[----:B------:R-:W-:-:S13]  /*05a0*/  ISETP.NE.AND P0, PT, R12, UR4, PT ;  /* 0x000000040c007c0c */ /* 0x000fda000bf05270 */
[----:B--2---:R-:W-:Y:S05]  /*05b0*/  @P0 BRA `(.L_x_34) ;  /* 0xfffffffc00e80947 */ /* 0x004fea000383ffff */
.L_x_29:
[----:B------:R-:W-:Y:S01]  /*05c0*/  ISETP.GE.AND P0, PT, R5, UR12, PT ;  /* 0x0000000c05007c0c */ /* 0x000fe2000bf06270 */
[----:B------:R-:W2:Y:S01]  /*05d0*/  LDCU.64 UR10, c[0x0][0x358] ;  /* 0x00006b00ff0a77ac */ /* 0x000ea20008000a00 */
[----:B------:R-:W-:Y:S01]  /*05e0*/  BSSY.RECONVERGENT B0, `(.L_x_35) ;  /* 0x0000040000007945 */ /* 0x000fe20003800200 */
[----:B01----:R-:W-:Y:S01]  /*05f0*/  IMAD R6, R9, 0x8, R0 ;  /* 0x0000000809067824 */ /* 0x003fe200078e0200 */
[----:B------:R-:W0:Y:S01]  /*0600*/  LDCU UR7, c[0x0][0x38c] ;  /* 0x00007180ff0777ac */ /* 0x000e220008000800 */
[----:B------:R-:W1:Y:S08]  /*0610*/  LDCU.64 UR14, c[0x0][0x380] ;  /* 0x00007000ff0e77ac */ /* 0x000e700008000a00 */
[----:B------:R-:W-:Y:S05]  /*0620*/  @P0 BRA `(.L_x_36) ;  /* 0x0000000000ec0947 */ /* 0x000fea0003800000 */
[----:B------:R-:W3:Y:S01]  /*0630*/  LDC R12, c[0x0][0x360] ;  /* 0x0000d800ff0c7b82 */ /* 0x000ee20000000800 */
[----:B------:R-:W-:-:S13]  /*0640*/  ISETP.GE.AND P0, PT, R9, 0x2, PT ;  /* 0x000000020900780c */ /* 0x000fda0003f06270 */
[----:B------:R-:W-:Y:S05]  /*0650*/  @!P0 BRA `(.L_x_37) ;  /* 0x0000000000888947 */ /* 0x000fea0003800000 */
[----:B------:R-:W-:-:S07]  /*0660*/  IMAD.MOV.U32 R9, RZ, RZ, R5 ;  /* 0x000000ffff097224 */ /* 0x000fce00078e0005 */
.L_x_43:
[----:B------:R-:W4:Y:S01]  /*0670*/  LDCU.64 UR12, c[0x0][0x380] ;  /* 0x00007000ff0c77ac */ /* 0x000f220008000a00 */
[C---:B------:R-:W-:Y:S01]  /*0680*/  IADD3 R7, P0, PT, R9.reuse, UR8, RZ ;  /* 0x0000000809077c10 */ /* 0x040fe2000ff1e0ff */
[----:B------:R-:W0:Y:S03]  /*0690*/  LDS.64 R14, [R6+-0x8] ;  /* 0xfffff800060e7984 */ /* 0x000e260000000a00 */
[----:B------:R-:W-:Y:S02]  /*06a0*/  LEA.HI.X.SX32 R8, R9, UR6, 0x1, P0 ;  /* 0x0000000609087c11 */ /* 0x000fe400080f0eff */
[----:B----4-:R-:W-:-:S04]  /*06b0*/  LEA R10, P0, R7, UR12, 0x2 ;  /* 0x0000000c070a7c11 */ /* 0x010fc8000f8010ff */
[----:B------:R-:W-:-:S05]  /*06c0*/  LEA.HI.X R11, R7, UR13, R8, 0x2, P0 ;  /* 0x0000000d070b7c11 */ /* 0x000fca00080f1408 */
[----:B--2---:R2:W5:Y:S01]  /*06d0*/  LDG.E R8, desc[UR10][R10.64] ;  /* 0x0000000a0a087981 */ /* 0x004562000c1e1900 */
[----:B------:R-:W-:Y:S04]  /*06e0*/  BSSY.RECONVERGENT B1, `(.L_x_38) ;  /* 0x0000014000017945 */ /* 0x000fe80003800200 */
[----:B------:R-:W-:Y:S01]  /*06f0*/  BSSY.RELIABLE B2, `(.L_x_39) ;  /* 0x0000006000027945 */ /* 0x000fe20003800100 */
[----:B0-----:R-:W-:-:S13]  /*0700*/  ISETP.NE.AND P0, PT, R15, -0x1, PT ;  /* 0xffffffff0f00780c */ /* 0x001fda0003f05270 */
[----:B--2---:R-:W-:Y:S05]  /*0710*/  @!P0 BRA `(.L_x_40) ;  /* 0x00000000000c8947 */ /* 0x004fea0003800000 */
[----:B-----5:R-:W-:-:S13]  /*0720*/  FSETP.GT.AND P0, PT, R8, R14, PT ;  /* 0x0000000e0800720b */ /* 0x020fda0003f04000 */
[----:B------:R-:W-:Y:S05]  /*0730*/  @!P0 BREAK.RELIABLE B2 ;  /* 0x0000000000028942 */ /* 0x000fea0003800100 */
[----:B------:R-:W-:Y:S05]  /*0740*/  @!P0 BRA `(.L_x_41) ;  /* 0x0000000000348947 */ /* 0x000fea0003800000 */
.L_x_40:
[----:B-1----:R-:W-:Y:S05]  /*0750*/  BSYNC.RELIABLE B2 ;  /* 0x0000000000027941 */ /* 0x002fea0003800100 */
.L_x_39:
[----:B-----5:R0:W-:Y:S01]  /*0760*/  STS.64 [R6+-0x8], R8 ;  /* 0xfffff80806007388 */ /* 0x0201e20000000a00 */
[----:B------:R-:W1:Y:S02]  /*0770*/  LDCU UR4, c[0x0][0x390] ;  /* 0x00007200ff0477ac */ /* 0x000e640008000800 */
[----:B01----:R-:W-:-:S07]  /*0780*/  IMAD.U32 R7, RZ, RZ, UR4 ;  /* 0x00000004ff077e24 */ /* 0x003fce000f8e00ff */
.L_x_42:
[----:B0-----:R-:W-:-:S05]  /*0790*/  IMAD R10, R7, 0x8, R0 ;  /* 0x00000008070a7824 */ /* 0x001fca00078e0200 */
[----:B------:R-:W0:Y:S02]  /*07a0*/  LDS.64 R14, [R10+-0x10] ;  /* 0xfffff0000a0e7984 */ /* 0x000e240000000a00 */
[----:B0-----:R-:W-:-:S13]  /*07b0*/  FSETP.GT.AND P0, PT, R8, R14, PT ;  /* 0x0000000e0800720b */ /* 0x001fda0003f04000 */
[----:B------:R-:W-:Y:S05]  /*07c0*/  @!P0 BRA `(.L_x_41) ;  /* 0x0000000000148947 */ /* 0x000fea0003800000 */
[----:B------:R0:W-:Y:S01]  /*07d0*/  STS.64 [R10+-0x8], R14 ;  /* 0xfffff80e0a007388 */ /* 0x0001e20000000a00 */
[C---:B------:R-:W-:Y:S01]  /*07e0*/  ISETP.GT.AND P0, PT, R7.reuse, 0x2, PT ;  /* 0x000000020700780c */ /* 0x040fe20003f04270 */
[----:B------:R-:W-:Y:S02]  /*07f0*/  VIADD R7, R7, 0xffffffff ;  /* 0xffffffff07077836 */ /* 0x000fe40000000000 */
[----:B------:R0:W-:Y:S10]  /*0800*/  STS.64 [R10+-0x10], R8 ;  /* 0xfffff0080a007388 */ /* 0x0001f40000000a00 */
[----:B------:R-:W-:Y:S05]  /*0810*/  @P0 BRA `(.L_x_42) ;  /* 0xfffffffc00dc0947 */ /* 0x000fea000383ffff */
.L_x_41:
[----:B-1----:R-:W-:Y:S05]  /*0820*/  BSYNC.RECONVERGENT B1 ;  /* 0x0000000000017941 */ /* 0x002fea0003800200 */
.L_x_38:
[----:B------:R-:W1:Y:S01]  /*0830*/  LDCU UR4, c[0x0][0x38c] ;  /* 0x00007180ff0477ac */ /* 0x000e620008000800 */
[----:B0--3--:R-:W-:-:S05]  /*0840*/  IMAD.IADD R9, R12, 0x1, R9 ;  /* 0x000000010c097824 */ /* 0x009fca00078e0209 */
[----:B-1----:R-:W-:-:S13]  /*0850*/  ISETP.GE.AND P0, PT, R9, UR4, PT ;  /* 0x0000000409007c0c */ /* 0x002fda000bf06270 */
[----:B------:R-:W-:Y:S05]  /*0860*/  @!P0 BRA `(.L_x_43) ;  /* 0xfffffffc00808947 */ /* 0x000fea000383ffff */
[----:B------:R-:W-:Y:S05]  /*0870*/  BRA `(.L_x_36) ;  /* 0x0000000000587947 */ /* 0x000fea0003800000 */
.L_x_37:
[----:B------:R4:W0:Y:S01]  /*0880*/  LDS R7, [R6+-0x4] ;  /* 0xfffffc0006077984 */ /* 0x0008220000000800 */
[----:B------:R-:W-:-:S07]  /*0890*/  IMAD.MOV.U32 R11, RZ, RZ, R5 ;  /* 0x000000ffff0b7224 */ /* 0x000fce00078e0005 */
.L_x_48:
[----:B------:R-:W-:-:S04]  /*08a0*/  IADD3 R9, P0, PT, R11, UR8, RZ ;  /* 0x000000080b097c10 */ /* 0x000fc8000ff1e0ff */
[----:B------:R-:W-:Y:S02]  /*08b0*/  LEA.HI.X.SX32 R10, R11, UR6, 0x1, P0 ;  /* 0x000000060b0a7c11 */ /* 0x000fe400080f0eff */
[----:B-1----:R-:W-:-:S04]  /*08c0*/  LEA R8, P0, R9, UR14, 0x2 ;  /* 0x0000000e09087c11 */ /* 0x002fc8000f8010ff */
[----:B------:R-:W-:-:S05]  /*08d0*/  LEA.HI.X R9, R9, UR15, R10, 0x2, P0 ;  /* 0x0000000f09097c11 */ /* 0x000fca00080f140a */
[----:B--2---:R1:W5:Y:S01]  /*08e0*/  LDG.E R10, desc[UR10][R8.64] ;  /* 0x0000000a080a7981 */ /* 0x004362000c1e1900 */
[----:B0-----:R-:W-:Y:S01]  /*08f0*/  ISETP.NE.AND P0, PT, R7, -0x1, PT ;  /* 0xffffffff0700780c */ /* 0x001fe20003f05270 */
[----:B------:R-:W-:Y:S04]  /*0900*/  BSSY.RECONVERGENT B1, `(.L_x_44) ;  /* 0x000000a000017945 */ /* 0x000fe80003800200 */
[----:B------:R-:W-:Y:S08]  /*0910*/  BSSY.RELIABLE B2, `(.L_x_45) ;  /* 0x0000006000027945 */ /* 0x000ff00003800100 */
[----:B-1----:R-:W-:Y:S05]  /*0920*/  @!P0 BRA `(.L_x_46) ;  /* 0x0000000000108947 */ /* 0x002fea0003800000 */
[----:B------:R-:W0:Y:S02]  /*0930*/  LDS R9, [R6+-0x8] ;  /* 0xfffff80006097984 */ /* 0x000e240000000800 */
[----:B0----5:R-:W-:-:S13]  /*0940*/  FSETP.GT.AND P0, PT, R10, R9, PT ;  /* 0x000000090a00720b */ /* 0x021fda0003f04000 */
[----:B------:R-:W-:Y:S05]  /*0950*/  @!P0 BREAK.RELIABLE B2 ;  /* 0x0000000000028942 */ /* 0x000fea0003800100 */
[----:B------:R-:W-:Y:S05]  /*0960*/  @!P0 BRA `(.L_x_47) ;  /* 0x00000000000c8947 */ /* 0x000fea0003800000 */
.L_x_46:
[----:B------:R-:W-:Y:S05]  /*0970*/  BSYNC.RELIABLE B2 ;  /* 0x0000000000027941 */ /* 0x000fea0003800100 */
.L_x_45:
[----:B-----5:R0:W-:Y:S01]  /*0980*/  STS.64 [R6+-0x8], R10 ;  /* 0xfffff80a06007388 */ /* 0x0201e20000000a00 */
[----:B------:R-:W-:-:S07]  /*0990*/  IMAD.MOV.U32 R7, RZ, RZ, R11 ;  /* 0x000000ffff077224 */ /* 0x000fce00078e000b */
.L_x_47:
[----:B------:R-:W-:Y:S05]  /*09a0*/  BSYNC.RECONVERGENT B1 ;  /* 0x0000000000017941 */ /* 0x000fea0003800200 */
.L_x_44:
[----:B0--3--:R-:W-:-:S05]  /*09b0*/  IMAD.IADD R11, R12, 0x1, R11 ;  /* 0x000000010c0b7824 */ /* 0x009fca00078e020b */
[----:B------:R-:W-:-:S13]  /*09c0*/  ISETP.GE.AND P0, PT, R11, UR7, PT ;  /* 0x000000070b007c0c */ /* 0x000fda000bf06270 */
[----:B------:R-:W-:Y:S05]  /*09d0*/  @!P0 BRA `(.L_x_48) ;  /* 0xfffffffc00b08947 */ /* 0x000fea000383ffff */
.L_x_36:
[----:B012---:R-:W-:Y:S05]  /*09e0*/  BSYNC.RECONVERGENT B0 ;  /* 0x0000000000007941 */ /* 0x007fea0003800200 */
.L_x_35:
[----:B------:R-:W-:Y:S05]  /*09f0*/  WARPSYNC.ALL ;  /* 0x0000000000007948 */ /* 0x000fea0003800000 */
[----:B------:R-:W-:Y:S01]  /*0a00*/  BAR.SYNC.DEFER_BLOCKING 0x0 ;  /* 0x0000000000007b1d */ /* 0x000fe20000010000 */
[----:B------:R-:W-:-:S13]  /*0a10*/  ISETP.NE.AND P0, PT, R5, RZ, PT ;  /* 0x000000ff0500720c */ /* 0x000fda0003f05270 */
[----:B------:R-:W-:Y:S05]  /*0a20*/  @P0 EXIT ;  /* 0x000000000000094d */ /* 0x000fea0003800000 */
[----:B------:R-:W0:Y:S02]  /*0a30*/  LDCU UR9, c[0x0][0x360] ;  /* 0x00006c00ff0977ac */ /* 0x000e240008000800 */
[----:B0-----:R-:W-:-:S09]  /*0a40*/  UISETP.GE.U32.AND UP0, UPT, UR9, 0x2, UPT ;  /* 0x000000020900788c */ /* 0x001fd2000bf06070 */
[----:B------:R-:W-:Y:S05]  /*0a50*/  BRA.U !UP0, `(.L_x_49) ;  /* 0x0000000508287547 */ /* 0x000fea000b800000 */
[----:B------:R-:W0:Y:S02]  /*0a60*/  LDC R5, c[0x0][0x390] ;  /* 0x0000e400ff057b82 */ /* 0x000e240000000800 */
[----:B0-----:R-:W-:-:S13]  /*0a70*/  ISETP.GE.AND P0, PT, R5, 0x1, PT ;  /* 0x000000010500780c */ /* 0x001fda0003f06270 */
[----:B------:R-:W-:Y:S05]  /*0a80*/  @!P0 EXIT ;  /* 0x000000000000894d */ /* 0x000fea0003800000 */
[----:B------:R-:W-:-:S13]  /*0a90*/  ISETP.NE.AND P0, PT, R5, 0x1, PT ;  /* 0x000000010500780c */ /* 0x000fda0003f05270 */
[----:B------:R-:W-:Y:S05]  /*0aa0*/  @!P0 BRA `(.L_x_50) ;  /* 0x0000000000c08947 */ /* 0x000fea0003800000 */
[----:B------:R-:W-:Y:S01]  /*0ab0*/  LEA R5, R5, UR5, 0x3 ;  /* 0x0000000505057c11 */ /* 0x000fe2000f8e18ff */
[----:B------:R-:W-:-:S04]  /*0ac0*/  UMOV UR6, 0x1 ;  /* 0x0000000100067882 */ /* 0x000fc80000000000 */
[----:B------:R-:W-:-:S07]  /*0ad0*/  VIADD R5, R5, 0xfffffff0 ;  /* 0xfffffff005057836 */ /* 0x000fce0000000000 */
.L_x_60:
[----:B------:R-:W-:Y:S01]  /*0ae0*/  UMOV UR8, UR6 ;  /* 0x0000000600087c82 */ /* 0x000fe20008000000 */
[----:B------:R-:W-:Y:S01]  /*0af0*/  UIADD3 UR6, UPT, UPT, UR6, 0x1, URZ ;  /* 0x0000000106067890 */ /* 0x000fe2000fffe0ff */
[----:B------:R-:W-:-:S03]  /*0b00*/  UMOV UR4, URZ ;  /* 0x000000ff00047c82 */ /* 0x000fc60008000000 */
[----:B------:R-:W-:-:S11]  /*0b10*/  UISETP.NE.AND UP1, UPT, UR6, UR9, UPT ;  /* 0x000000090600728c */ /* 0x000fd6000bf25270 */
.L_x_59:
[----:B------:R-:W0:Y:S02]  /*0b20*/  LDCU UR7, c[0x0][0x390] ;  /* 0x00007200ff0777ac */ /* 0x000e240008000800 */
[----:B0-----:R-:W-:-:S04]  /*0b30*/  UIMAD UR7, UR8, UR7, UR4 ;  /* 0x00000007080772a4 */ /* 0x001fc8000f8e0204 */
[----:B------:R-:W-:-:S09]  /*0b40*/  ULEA UR7, UR7, UR5, 0x3 ;  /* 0x0000000507077291 */ /* 0x000fd2000f8e18ff */
[----:B------:R-:W0:Y:S02]  /*0b50*/  LDS.64 R12, [UR7] ;  /* 0x00000007ff0c7984 */ /* 0x000e240008000a00 */
[----:B0-----:R-:W-:-:S13]  /*0b60*/  ISETP.NE.AND P0, PT, R13, -0x1, PT ;  /* 0xffffffff0d00780c */ /* 0x001fda0003f05270 */
[----:B------:R-:W-:Y:S05]  /*0b70*/  @!P0 BRA `(.L_x_51) ;  /* 0x0000000000848947 */ /* 0x000fea0003800000 */
[----:B------:R-:W0:Y:S01]  /*0b80*/  LDS.64 R8, [R6+-0x8] ;  /* 0xfffff80006087984 */ /* 0x000e220000000a00 */
[----:B------:R-:W-:Y:S04]  /*0b90*/  BSSY.RECONVERGENT B0, `(.L_x_52) ;  /* 0x000001a000007945 */ /* 0x000fe80003800200 */
[----:B------:R-:W-:Y:S01]  /*0ba0*/  BSSY.RELIABLE B1, `(.L_x_53) ;  /* 0x0000006000017945 */ /* 0x000fe20003800100 */
[----:B0-----:R-:W-:-:S13]  /*0bb0*/  ISETP.NE.AND P0, PT, R9, -0x1, PT ;  /* 0xffffffff0900780c */ /* 0x001fda0003f05270 */
[----:B------:R-:W-:Y:S05]  /*0bc0*/  @!P0 BRA `(.L_x_54) ;  /* 0x00000000000c8947 */ /* 0x000fea0003800000 */
[----:B------:R-:W-:-:S13]  /*0bd0*/  FSETP.GT.AND P0, PT, R12, R8, PT ;  /* 0x000000080c00720b */ /* 0x000fda0003f04000 */
[----:B------:R-:W-:Y:S05]  /*0be0*/  @!P0 BREAK.RELIABLE B1 ;  /* 0x0000000000018942 */ /* 0x000fea0003800100 */
[----:B------:R-:W-:Y:S05]  /*0bf0*/  @!P0 BRA `(.L_x_55) ;  /* 0x00000000004c8947 */ /* 0x000fea0003800000 */
.L_x_54:
[----:B------:R-:W-:Y:S05]  /*0c00*/  BSYNC.RELIABLE B1 ;  /* 0x0000000000017941 */ /* 0x000fea0003800100 */
.L_x_53:
[----:B------:R0:W-:Y:S01]  /*0c10*/  STS.64 [R6+-0x8], R12 ;  /* 0xfffff80c06007388 */ /* 0x0001e20000000a00 */
[----:B------:R-:W1:Y:S01]  /*0c20*/  LDCU UR7, c[0x0][0x390] ;  /* 0x00007200ff0777ac */ /* 0x000e620008000800 */
[----:B------:R-:W-:Y:S02]  /*0c30*/  IMAD.MOV.U32 R7, RZ, RZ, R5 ;  /* 0x000000ffff077224 */ /* 0x000fe400078e0005 */
[----:B01----:R-:W-:-:S07]  /*0c40*/  IMAD.U32 R8, RZ, RZ, UR7 ;  /* 0x00000007ff087e24 */ /* 0x003fce000f8e00ff */
.L_x_58:
[----:B------:R-:W0:Y:S01]  /*0c50*/  LDS.64 R10, [R7] ;  /* 0x00000000070a7984 */ /* 0x000e220000000a00 */
[----:B------:R-:W-:Y:S01]  /*0c60*/  BSSY.RELIABLE B1, `(.L_x_56) ;  /* 0x0000006000017945 */ /* 0x000fe20003800100 */
[----:B0-----:R-:W-:-:S13]  /*0c70*/  ISETP.NE.AND P0, PT, R11, -0x1, PT ;  /* 0xffffffff0b00780c */ /* 0x001fda0003f05270 */
[----:B------:R-:W-:Y:S05]  /*0c80*/  @!P0 BRA `(.L_x_57) ;  /* 0x00000000000c8947 */ /* 0x000fea0003800000 */
[----:B------:R-:W-:-:S13]  /*0c90*/  FSETP.GT.AND P0, PT, R12, R10, PT ;  /* 0x0000000a0c00720b */ /* 0x000fda0003f04000 */
[----:B------:R-:W-:Y:S05]  /*0ca0*/  @!P0 BREAK.RELIABLE B1 ;  /* 0x0000000000018942 */ /* 0x000fea0003800100 */
[----:B------:R-:W-:Y:S05]  /*0cb0*/  @!P0 BRA `(.L_x_55) ;  /* 0x00000000001c8947 */ /* 0x000fea0003800000 */
.L_x_57:
[----:B------:R-:W-:Y:S05]  /*0cc0*/  BSYNC.RELIABLE B1 ;  /* 0x0000000000017941 */ /* 0x000fea0003800100 */
.L_x_56:
[C---:B------:R-:W-:Y:S01]  /*0cd0*/  ISETP.GT.AND P0, PT, R8.reuse, 0x2, PT ;  /* 0x000000020800780c */ /* 0x040fe20003f04270 */
[----:B------:R-:W-:Y:S01]  /*0ce0*/  STS.64 [R7], R12 ;  /* 0x0000000c07007388 */ /* 0x000fe20000000a00 */
[----:B------:R-:W-:-:S03]  /*0cf0*/  VIADD R8, R8, 0xffffffff ;  /* 0xffffffff08087836 */ /* 0x000fc60000000000 */
[----:B------:R0:W-:Y:S02]  /*0d00*/  STS.64 [R7+0x8], R10 ;  /* 0x0000080a07007388 */ /* 0x0001e40000000a00 */
[----:B0-----:R-:W-:-:S06]  /*0d10*/  VIADD R7, R7, 0xfffffff8 ;  /* 0xfffffff807077836 */ /* 0x001fcc0000000000 */
[----:B------:R-:W-:Y:S05]  /*0d20*/  @P0 BRA `(.L_x_58) ;  /* 0xfffffffc00c80947 */ /* 0x000fea000383ffff */
.L_x_55:
[----:B------:R-:W-:Y:S05]  /*0d30*/  BSYNC.RECONVERGENT B0 ;  /* 0x0000000000007941 */ /* 0x000fea0003800200 */
.L_x_52:
[----:B------:R-:W-:Y:S05]  /*0d40*/  WARPSYNC.ALL ;  /* 0x0000000000007948 */ /* 0x000fea0003800000 */
[----:B------:R-:W0:Y:S01]  /*0d50*/  LDCU UR7, c[0x0][0x390] ;  /* 0x00007200ff0777ac */ /* 0x000e220008000800 */
[----:B------:R-:W-:-:S04]  /*0d60*/  UIADD3 UR4, UPT, UPT, UR4, 0x1, URZ ;  /* 0x0000000104047890 */ /* 0x000fc8000fffe0ff */
[----:B0-----:R-:W-:-:S09]  /*0d70*/  UISETP.NE.AND UP0, UPT, UR4, UR7, UPT ;  /* 0x000000070400728c */ /* 0x001fd2000bf05270 */
[----:B------:R-:W-:Y:S05]  /*0d80*/  BRA.U UP0, `(.L_x_59) ;  /* 0xfffffffd00647547 */ /* 0x000fea000b83ffff */
.L_x_51:
[----:B------:R-:W-:Y:S05]  /*0d90*/  BRA.U UP1, `(.L_x_60) ;  /* 0xfffffffd01507547 */ /* 0x000fea000b83ffff */
[----:B------:R-:W-:Y:S05]  /*0da0*/  BRA `(.L_x_49) ;  /* 0x0000000000547947 */ /* 0x000fea0003800000 */
.L_x_50:
[----:B------:R-:W-:Y:S02]  /*0db0*/  UIADD3 UR4, UPT, UPT, UR5, 0xc, URZ ;  /* 0x0000000c05047890 */ /* 0x000fe4000fffe0ff */
[----:B------:R-:W-:-:S12]  /*0dc0*/  UIADD3 UR6, UPT, UPT, -UR9, URZ, URZ ;  /* 0x000000ff09067290 */ /* 0x000fd8000fffe1ff */
.L_x_65:
[----:B0-----:R-:W0:Y:S01]  /*0dd0*/  LDS R9, [UR4] ;  /* 0x00000004ff097984 */ /* 0x001e220008000800 */
[----:B------:R-:W-:-:S04]  /*0de0*/  UIADD3 UR6, UPT, UPT, UR6, 0x1, URZ ;  /* 0x0000000106067890 */ /* 0x000fc8000fffe0ff */
[----:B------:R-:W-:Y:S01]  /*0df0*/  UISETP.NE.AND UP0, UPT, UR6, -0x1, UPT ;  /* 0xffffffff0600788c */ /* 0x000fe2000bf05270 */
[----:B0-----:R-:W-:-:S13]  /*0e00*/  ISETP.NE.AND P0, PT, R9, -0x1, PT ;  /* 0xffffffff0900780c */ /* 0x001fda0003f05270 */
[----:B------:R-:W-:Y:S05]  /*0e10*/  @!P0 BRA `(.L_x_61) ;  /* 0x0000000000308947 */ /* 0x000fea0003800000 */
[----:B------:R-:W0:Y:S01]  /*0e20*/  LDS.64 R10, [R6+-0x8] ;  /* 0xfffff800060a7984 */ /* 0x000e220000000a00 */
[----:B------:R-:W-:Y:S04]  /*0e30*/  BSSY.RECONVERGENT B0, `(.L_x_61) ;  /* 0x000000a000007945 */ /* 0x000fe80003800200 */
[----:B------:R-:W-:Y:S01]  /*0e40*/  BSSY.RELIABLE B1, `(.L_x_62) ;  /* 0x0000007000017945 */ /* 0x000fe20003800100 */
[----:B------:R-:W1:Y:S01]  /*0e50*/  LDS R8, [UR4+-0x4] ;  /* 0xfffffc04ff087984 */ /* 0x000e620008000800 */
[----:B0-----:R-:W-:-:S13]  /*0e60*/  ISETP.NE.AND P0, PT, R11, -0x1, PT ;  /* 0xffffffff0b00780c */ /* 0x001fda0003f05270 */
[----:B-1----:R-:W-:Y:S05]  /*0e70*/  @!P0 BRA `(.L_x_63) ;  /* 0x00000000000c8947 */ /* 0x002fea0003800000 */
[----:B------:R-:W-:-:S13]  /*0e80*/  FSETP.GT.AND P0, PT, R8, R10, PT ;  /* 0x0000000a0800720b */ /* 0x000fda0003f04000 */
[----:B------:R-:W-:Y:S05]  /*0e90*/  @!P0 BREAK.RELIABLE B1 ;  /* 0x0000000000018942 */ /* 0x000fea0003800100 */
[----:B------:R-:W-:Y:S05]  /*0ea0*/  @!P0 BRA `(.L_x_64) ;  /* 0x0000000000088947 */ /* 0x000fea0003800000 */
.L_x_63:
[----:B------:R-:W-:Y:S05]  /*0eb0*/  BSYNC.RELIABLE B1 ;  /* 0x0000000000017941 */ /* 0x000fea0003800100 */
.L_x_62:
[----:B------:R0:W-:Y:S02]  /*0ec0*/  STS.64 [R6+-0x8], R8 ;  /* 0xfffff80806007388 */ /* 0x0001e40000000a00 */
.L_x_64:
[----:B------:R-:W-:Y:S05]  /*0ed0*/  BSYNC.RECONVERGENT B0 ;  /* 0x0000000000007941 */ /* 0x000fea0003800200 */
.L_x_61:
[----:B------:R-:W-:Y:S01]  /*0ee0*/  UIADD3 UR4, UPT, UPT, UR4, 0x8, URZ ;  /* 0x0000000804047890 */ /* 0x000fe2000fffe0ff */
[----:B------:R-:W-:Y:S11]  /*0ef0*/  BRA.U UP0, `(.L_x_65) ;  /* 0xfffffffd00b47547 */ /* 0x000ff6000b83ffff */
.L_x_49:
[----:B0-----:R-:W0:Y:S02]  /*0f00*/  LDC R8, c[0x0][0x390] ;  /* 0x0000e400ff087b82 */ /* 0x001e240000000800 */
[----:B0-----:R-:W-:-:S13]  /*0f10*/  ISETP.GE.AND P0, PT, R8, 0x1, PT ;  /* 0x000000010800780c */ /* 0x001fda0003f06270 */
[----:B------:R-:W-:Y:S05]  /*0f20*/  @!P0 EXIT ;  /* 0x000000000000894d */ /* 0x000fea0003800000 */
[C---:B------:R-:W-:Y:S01]  /*0f30*/  ISETP.GE.U32.AND P1, PT, R8.reuse, 0x8, PT ;  /* 0x000000080800780c */ /* 0x040fe20003f26070 */
[----:B------:R-:W-:Y:S01]  /*0f40*/  IMAD.MOV.U32 R5, RZ, RZ, RZ ;  /* 0x000000ffff057224 */ /* 0x000fe200078e00ff */
[----:B------:R-:W-:-:S04]  /*0f50*/  LOP3.LUT R12, R8, 0x7, RZ, 0xc0, !PT ;  /* 0x00000007080c7812 */ /* 0x000fc800078ec0ff */
[----:B------:R-:W-:-:S07]  /*0f60*/  ISETP.NE.AND P0, PT, R12, RZ, PT ;  /* 0x000000ff0c00720c */ /* 0x000fce0003f05270 */
        /* <DEDUP_REMOVED lines=9> */
.L_x_67:
[----:B0-----:R-:W0:Y:S01]  /*1000*/  LDS R11, [UR4+-0x20] ;  /* 0xffffe004ff0b7984 */ /* 0x001e220008000800 */
[----:B----4-:R-:W-:Y:S02]  /*1010*/  IMAD.MOV.U32 R6, RZ, RZ, R10 ;  /* 0x000000ffff067224 */ /* 0x010fe400078e000a */
[----:B------:R-:W-:Y:S01]  /*1020*/  IMAD.MOV.U32 R7, RZ, RZ, R27 ;  /* 0x000000ffff077224 */ /* 0x000fe200078e001b */
[----:B------:R-:W1:Y:S01]  /*1030*/  LDS R13, [UR4+-0x18] ;  /* 0xffffe804ff0d7984 */ /* 0x000e620008000800 */
[----:B------:R-:W-:Y:S01]  /*1040*/  VIADD R9, R9, 0x8 ;  /* 0x0000000809097836 */ /* 0x000fe20000000000 */
[----:B------:R-:W-:Y:S02]  /*1050*/  IADD3 R10, P2, PT, R6, 0x20, RZ ;  /* 0x00000020060a7810 */ /* 0x000fe40007f5e0ff */
[----:B------:R-:W2:Y:S02]  /*1060*/  LDS R15, [UR4+-0x10] ;  /* 0xfffff004ff0f7984 */ /* 0x000ea40008000800 */
[----:B------:R-:W-:Y:S01]  /*1070*/  ISETP.NE.AND P1, PT, R9, RZ, PT ;  /* 0x000000ff0900720c */ /* 0x000fe20003f25270 */
[----:B------:R-:W-:Y:S01]  /*1080*/  IMAD.X R27, RZ, RZ, R7, P2 ;  /* 0x000000ffff1b7224 */ /* 0x000fe200010e0607 */
[----:B------:R-:W3:Y:S04]  /*1090*/  LDS R17, [UR4+-0x8] ;  /* 0xfffff804ff117984 */ /* 0x000ee80008000800 */
[----:B------:R-:W4:Y:S04]  /*10a0*/  LDS R19, [UR4] ;  /* 0x00000004ff137984 */ /* 0x000f280008000800 */
[----:B------:R-:W5:Y:S04]  /*10b0*/  LDS R21, [UR4+0x8] ;  /* 0x00000804ff157984 */ /* 0x000f680008000800 */
[----:B------:R-:W5:Y:S04]  /*10c0*/  LDS R23, [UR4+0x10] ;  /* 0x00001004ff177984 */ /* 0x000f680008000800 */
[----:B------:R-:W5:Y:S01]  /*10d0*/  LDS R25, [UR4+0x18] ;  /* 0x00001804ff197984 */ /* 0x000f620008000800 */
[----:B------:R-:W-:-:S03]  /*10e0*/  UIADD3 UR4, UPT, UPT, UR4, 0x40, URZ ;  /* 0x0000004004047890 */ /* 0x000fc6000fffe0ff */
[----:B0-----:R0:W-:Y:S04]  /*10f0*/  STG.E desc[UR10][R6.64+-0x10], R11 ;  /* 0xfffff00b06007986 */ /* 0x0011e8000c10190a */
[----:B-1----:R0:W-:Y:S04]  /*1100*/  STG.E desc[UR10][R6.64+-0xc], R13 ;  /* 0xfffff40d06007986 */ /* 0x0021e8000c10190a */
[----:B--2---:R0:W-:Y:S04]  /*1110*/  STG.E desc[UR10][R6.64+-0x8], R15 ;  /* 0xfffff80f06007986 */ /* 0x0041e8000c10190a */
[----:B---3--:R0:W-:Y:S04]  /*1120*/  STG.E desc[UR10][R6.64+-0x4], R17 ;  /* 0xfffffc1106007986 */ /* 0x0081e8000c10190a */
[----:B----4-:R0:W-:Y:S04]  /*1130*/  STG.E desc[UR10][R6.64], R19 ;  /* 0x0000001306007986 */ /* 0x0101e8000c10190a */
[----:B-----5:R0:W-:Y:S04]  /*1140*/  STG.E desc[UR10][R6.64+0x4], R21 ;  /* 0x0000041506007986 */ /* 0x0201e8000c10190a */
[----:B------:R0:W-:Y:S04]  /*1150*/  STG.E desc[UR10][R6.64+0x8], R23 ;  /* 0x0000081706007986 */ /* 0x0001e8000c10190a */
[----:B------:R0:W-:Y:S01]  /*1160*/  STG.E desc[UR10][R6.64+0xc], R25 ;  /* 0x00000c1906007986 */ /* 0x0001e2000c10190a */
[----:B------:R-:W-:Y:S05]  /*1170*/  @P1 BRA `(.L_x_67) ;  /* 0xfffffffc00a01947 */ /* 0x000fea000383ffff */
.L_x_66:
[----:B------:R-:W-:Y:S05]  /*1180*/  @!P0 EXIT ;  /* 0x000000000000894d */ /* 0x000fea0003800000 */
[----:B------:R-:W-:Y:S02]  /*1190*/  ISETP.GE.U32.AND P1, PT, R12, 0x4, PT ;  /* 0x000000040c00780c */ /* 0x000fe40003f26070 */
[----:B------:R-:W-:-:S04]  /*11a0*/  LOP3.LUT R14, R8, 0x3, RZ, 0xc0, !PT ;  /* 0x00000003080e7812 */ /* 0x000fc800078ec0ff */
[----:B------:R-:W-:-:S07]  /*11b0*/  ISETP.NE.AND P0, PT, R14, RZ, PT ;  /* 0x000000ff0e00720c */ /* 0x000fce0003f05270 */
[----:B------:R-:W-:Y:S06]  /*11c0*/  @!P1 BRA `(.L_x_68) ;  /* 0x00000000003c9947 */ /* 0x000fec0003800000 */
[C---:B------:R-:W-:Y:S01]  /*11d0*/  IMAD R9, R5.reuse, 0x8, R0 ;  /* 0x0000000805097824 */ /* 0x040fe200078e0200 */
[----:B0-----:R-:W4:Y:S01]  /*11e0*/  LDC.64 R18, c[0x0][0x398] ;  /* 0x0000e600ff127b82 */ /* 0x001f220000000a00 */
[C---:B------:R-:W-:Y:S01]  /*11f0*/  IADD3 R7, P1, PT, R5.reuse, R2, RZ ;  /* 0x0000000205077210 */ /* 0x040fe20007f3e0ff */
[----:B------:R-:W-:Y:S02]  /*1200*/  VIADD R5, R5, 0x4 ;  /* 0x0000000405057836 */ /* 0x000fe40000000000 */
[----:B------:R-:W0:Y:S02]  /*1210*/  LDS R11, [R9+0x4] ;  /* 0x00000400090b7984 */ /* 0x000e240000000800 */
[----:B------:R-:W-:Y:S02]  /*1220*/  IMAD.X R10, RZ, RZ, R4, P1 ;  /* 0x000000ffff0a7224 */ /* 0x000fe400008e0604 */
[----:B------:R-:W1:Y:S04]  /*1230*/  LDS R13, [R9+0xc] ;  /* 0x00000c00090d7984 */ /* 0x000e680000000800 */
[----:B------:R-:W2:Y:S04]  /*1240*/  LDS R15, [R9+0x14] ;  /* 0x00001400090f7984 */ /* 0x000ea80000000800 */
[----:B------:R-:W3:Y:S01]  /*1250*/  LDS R17, [R9+0x1c] ;  /* 0x00001c0009117984 */ /* 0x000ee20000000800 */
[----:B----4-:R-:W-:-:S04]  /*1260*/  LEA R6, P1, R7, R18, 0x2 ;  /* 0x0000001207067211 */ /* 0x010fc800078210ff */
[----:B------:R-:W-:-:S05]  /*1270*/  LEA.HI.X R7, R7, R19, R10, 0x2, P1 ;  /* 0x0000001307077211 */ /* 0x000fca00008f140a */
[----:B0-----:R0:W-:Y:S04]  /*1280*/  STG.E desc[UR10][R6.64], R11 ;  /* 0x0000000b06007986 */ /* 0x0011e8000c10190a */
[----:B-1----:R0:W-:Y:S04]  /*1290*/  STG.E desc[UR10][R6.64+0x4], R13 ;  /* 0x0000040d06007986 */ /* 0x0021e8000c10190a */
[----:B--2---:R0:W-:Y:S04]  /*12a0*/  STG.E desc[UR10][R6.64+0x8], R15 ;  /* 0x0000080f06007986 */ /* 0x0041e8000c10190a */
[----:B---3--:R0:W-:Y:S02]  /*12b0*/  STG.E desc[UR10][R6.64+0xc], R17 ;  /* 0x00000c1106007986 */ /* 0x0081e4000c10190a */
.L_x_68:
[----:B------:R-:W-:Y:S05]  /*12c0*/  @!P0 EXIT ;  /* 0x000000000000894d */ /* 0x000fea0003800000 */
[----:B------:R-:W-:Y:S02]  /*12d0*/  ISETP.NE.AND P1, PT, R14, 0x1, PT ;  /* 0x000000010e00780c */ /* 0x000fe40003f25270 */
[----:B------:R-:W-:-:S04]  /*12e0*/  LOP3.LUT R8, R8, 0x1, RZ, 0xc0, !PT ;  /* 0x0000000108087812 */ /* 0x000fc800078ec0ff */
[----:B------:R-:W-:-:S07]  /*12f0*/  ISETP.NE.U32.AND P0, PT, R8, 0x1, PT ;  /* 0x000000010800780c */ /* 0x000fce0003f05070 */
[----:B------:R-:W-:Y:S06]  /*1300*/  @!P1 BRA `(.L_x_69) ;  /* 0x00000000002c9947 */ /* 0x000fec0003800000 */
[C---:B------:R-:W-:Y:S01]  /*1310*/  IMAD R8, R5.reuse, 0x8, R0 ;  /* 0x0000000805087824 */ /* 0x040fe200078e0200 */
[----:B0-----:R-:W4:Y:S01]  /*1320*/  LDC.64 R12, c[0x0][0x398] ;  /* 0x0000e600ff0c7b82 */ /* 0x001f220000000a00 */
[C---:B------:R-:W-:Y:S01]  /*1330*/  IADD3 R7, P1, PT, R5.reuse, R2, RZ ;  /* 0x0000000205077210 */ /* 0x040fe20007f3e0ff */
[----:B------:R-:W-:Y:S02]  /*1340*/  VIADD R5, R5, 0x2 ;  /* 0x0000000205057836 */ /* 0x000fe40000000000 */
[----:B------:R-:W0:Y:S02]  /*1350*/  LDS R9, [R8+0x4] ;  /* 0x0000040008097984 */ /* 0x000e240000000800 */
[----:B------:R-:W-:Y:S02]  /*1360*/  IMAD.X R10, RZ, RZ, R4, P1 ;  /* 0x000000ffff0a7224 */ /* 0x000fe400008e0604 */
[----:B------:R-:W1:Y:S01]  /*1370*/  LDS R11, [R8+0xc] ;  /* 0x00000c00080b7984 */ /* 0x000e620000000800 */
[----:B----4-:R-:W-:-:S04]  /*1380*/  LEA R6, P1, R7, R12, 0x2 ;  /* 0x0000000c07067211 */ /* 0x010fc800078210ff */
[----:B------:R-:W-:-:S05]  /*1390*/  LEA.HI.X R7, R7, R13, R10, 0x2, P1 ;  /* 0x0000000d07077211 */ /* 0x000fca00008f140a */
[----:B0-----:R2:W-:Y:S04]  /*13a0*/  STG.E desc[UR10][R6.64], R9 ;  /* 0x0000000906007986 */ /* 0x0015e8000c10190a */
[----:B-1----:R2:W-:Y:S02]  /*13b0*/  STG.E desc[UR10][R6.64+0x4], R11 ;  /* 0x0000040b06007986 */ /* 0x0025e4000c10190a */
.L_x_69:
[----:B------:R-:W-:Y:S05]  /*13c0*/  @P0 EXIT ;  /* 0x000000000000094d */ /* 0x000fea0003800000 */
[C---:B------:R-:W-:Y:S01]  /*13d0*/  IMAD R0, R5.reuse, 0x8, R0 ;  /* 0x0000000805007824 */ /* 0x040fe200078e0200 */
[----:B--2---:R-:W1:Y:S01]  /*13e0*/  LDC.64 R8, c[0x0][0x398] ;  /* 0x0000e600ff087b82 */ /* 0x004e620000000a00 */
[----:B------:R-:W-:-:S03]  /*13f0*/  IADD3 R3, P0, PT, R5, R2, RZ ;  /* 0x0000000205037210 */ /* 0x000fc60007f1e0ff */
[----:B0-----:R-:W0:Y:S02]  /*1400*/  LDS R7, [R0+0x4] ;  /* 0x0000040000077984 */ /* 0x001e240000000800 */
[----:B------:R-:W-:Y:S01]  /*1410*/  IMAD.X R4, RZ, RZ, R4, P0 ;  /* 0x000000ffff047224 */ /* 0x000fe200000e0604 */
[----:B-1----:R-:W-:-:S04]  /*1420*/  LEA R2, P0, R3, R8, 0x2 ;  /* 0x0000000803027211 */ /* 0x002fc800078010ff */
[----:B------:R-:W-:-:S05]  /*1430*/  LEA.HI.X R3, R3, R9, R4, 0x2, P0 ;  /* 0x0000000903037211 */ /* 0x000fca00000f1404 */
[----:B0-----:R-:W-:Y:S01]  /*1440*/  STG.E desc[UR10][R2.64], R7 ;  /* 0x0000000702007986 */ /* 0x001fe2000c10190a */
[----:B------:R-:W-:Y:S05]  /*1450*/  EXIT ;  /* 0x000000000000794d */ /* 0x000fea0003800000 */
.L_x_70:
        /* <DEDUP_REMOVED lines=10> */
.L_x_72:


//--------------------- .nv.shared._Z30intra_cluster_search_kernel_ipPKfS0_PKiS2_S2_S2_iiiiimP10ResultPair --------------------------
	.section	.nv.shared._Z30intra_cluster_search_kernel_ipPKfS0_PKiS2_S2_S2_iiiiimP10ResultPair,"aw",@nobits
	.sectionflags	@""
	.align	16
	.zero		1024


//--------------------- .nv.shared.reserved.0     --------------------------
	.section	.nv.shared.reserved.0,"aw",@nobits
	.weak		__nv_reservedSMEM_offset_0_alias
	.size		__nv_reservedSMEM_offset_0_alias, 0, 64
	.other		__nv_reservedSMEM_offset_0_alias,@"STO_CUDA_RESERVED_SHARED STV_DEFAULT"
__nv_reservedSMEM_offset_0_alias:
	.zero		0
	.zero		64


//--------------------- .nv.shared._Z27find_top_n_probes_kernel_ipPKfiiiPi --------------------------
	.section	.nv.shared._Z27find_top_n_probes_kernel_ipPKfiiiPi,"aw",@nobits
	.sectionflags	@""
	.align	16
	.zero		1024


//--------------------- .nv.constant0._Z30intra_cluster_search_kernel_ipPKfS0_PKiS2_S2_S2_iiiiimP10ResultPair --------------------------
	.section	.nv.constant0._Z30intra_cluster_search_kernel_ipPKfS0_PKiS2_S2_S2_iiiiimP10ResultPair,"a",@progbits
	.sectionflags	@""
	.align	4
.nv.constant0._Z30intra_cluster_search_kernel_ipPKfS0_PKiS2_S2_S2_iiiiimP10ResultPair:
	.zero		984


//--------------------- .nv.constant0._Z27find_top_n_probes_kernel_ipPKfiiiPi --------------------------
	.section	.nv.constant0._Z27find_top_n_probes_kernel_ipPKfiiiPi,"a",@progbits
	.sectionflags	@""
	.align	4
.nv.constant0._Z27find_top_n_probes_kernel_ipPKfiiiPi:
	.zero		928


//--------------------- SYMBOLS --------------------------

	.type		.nv.reservedSmem.offset0,@object
	.size		.nv.reservedSmem.offset0,0x4
	.type		.nv.reservedSmem.cap,@object
	.size		.nv.reservedSmem.cap,0x4
